//
// Generated by NVIDIA NVVM Compiler
//
// Compiler Build ID: CL-36424714
// Cuda compilation tools, release 13.0, V13.0.88
// Based on NVVM 20.0.0
//

.version 9.0
.target sm_100
.address_size 64

	// .globl	_Z11mxm_vanillaPdiS_iS_iii
// _ZZ10mxm_sharedPdiS_iS_iE2as has been demoted
// _ZZ10mxm_sharedPdiS_iS_iE2bs has been demoted

.visible .entry _Z11mxm_vanillaPdiS_iS_iii(
	.param .u64 .ptr .align 1 _Z11mxm_vanillaPdiS_iS_iii_param_0,
	.param .u32 _Z11mxm_vanillaPdiS_iS_iii_param_1,
	.param .u64 .ptr .align 1 _Z11mxm_vanillaPdiS_iS_iii_param_2,
	.param .u32 _Z11mxm_vanillaPdiS_iS_iii_param_3,
	.param .u64 .ptr .align 1 _Z11mxm_vanillaPdiS_iS_iii_param_4,
	.param .u32 _Z11mxm_vanillaPdiS_iS_iii_param_5,
	.param .u32 _Z11mxm_vanillaPdiS_iS_iii_param_6,
	.param .u32 _Z11mxm_vanillaPdiS_iS_iii_param_7
)
{
	.reg .pred 	%p<53>;
	.reg .b32 	%r<187>;
	.reg .b64 	%rd<156>;
	.reg .b64 	%fd<200>;

	ld.param.u64 	%rd5, [_Z11mxm_vanillaPdiS_iS_iii_param_0];
	ld.param.u32 	%r91, [_Z11mxm_vanillaPdiS_iS_iii_param_1];
	ld.param.u64 	%rd6, [_Z11mxm_vanillaPdiS_iS_iii_param_2];
	ld.param.u32 	%r92, [_Z11mxm_vanillaPdiS_iS_iii_param_3];
	ld.param.u64 	%rd7, [_Z11mxm_vanillaPdiS_iS_iii_param_4];
	ld.param.u32 	%r93, [_Z11mxm_vanillaPdiS_iS_iii_param_5];
	ld.param.u32 	%r94, [_Z11mxm_vanillaPdiS_iS_iii_param_6];
	ld.param.u32 	%r95, [_Z11mxm_vanillaPdiS_iS_iii_param_7];
	cvta.to.global.u64 	%rd1, %rd6;
	cvta.to.global.u64 	%rd2, %rd5;
	cvta.to.global.u64 	%rd3, %rd7;
	mov.u32 	%r96, %ctaid.y;
	mov.u32 	%r97, %ntid.y;
	mov.u32 	%r98, %tid.y;
	mad.lo.s32 	%r1, %r96, %r97, %r98;
	mov.u32 	%r99, %ctaid.x;
	mov.u32 	%r100, %ntid.x;
	mov.u32 	%r101, %tid.x;
	mad.lo.s32 	%r2, %r99, %r100, %r101;
	setp.ge.s32 	%p1, %r1, %r91;
	setp.ge.s32 	%p2, %r2, %r93;
	or.pred  	%p3, %p1, %p2;
	@%p3 bra 	$L__BB0_71;
	setp.ne.s32 	%p4, %r94, 1;
	@%p4 bra 	$L__BB0_15;
	setp.lt.s32 	%p44, %r92, 1;
	mov.f64 	%fd183, 0d0000000000000000;
	@%p44 bra 	$L__BB0_14;
	mul.lo.s32 	%r3, %r92, %r2;
	and.b32  	%r4, %r92, 7;
	setp.lt.u32 	%p45, %r92, 8;
	mov.f64 	%fd183, 0d0000000000000000;
	mov.b32 	%r163, 0;
	@%p45 bra 	$L__BB0_6;
	and.b32  	%r163, %r92, 2147483640;
	neg.s32 	%r161, %r163;
	shl.b32 	%r7, %r91, 3;
	add.s64 	%rd4, %rd1, 32;
	mov.f64 	%fd183, 0d0000000000000000;
	mul.wide.s32 	%rd128, %r91, 8;
	mov.u32 	%r159, %r3;
	mov.u32 	%r160, %r1;
$L__BB0_5:
	.pragma "nounroll";
	mul.wide.s32 	%rd124, %r159, 8;
	add.s64 	%rd125, %rd4, %rd124;
	mul.wide.s32 	%rd126, %r160, 8;
	add.s64 	%rd127, %rd2, %rd126;
	ld.global.f64 	%fd133, [%rd127];
	ld.global.f64 	%fd134, [%rd125+-32];
	fma.rn.f64 	%fd135, %fd133, %fd134, %fd183;
	add.s64 	%rd129, %rd127, %rd128;
	ld.global.f64 	%fd136, [%rd129];
	ld.global.f64 	%fd137, [%rd125+-24];
	fma.rn.f64 	%fd138, %fd136, %fd137, %fd135;
	add.s64 	%rd130, %rd129, %rd128;
	ld.global.f64 	%fd139, [%rd130];
	ld.global.f64 	%fd140, [%rd125+-16];
	fma.rn.f64 	%fd141, %fd139, %fd140, %fd138;
	add.s64 	%rd131, %rd130, %rd128;
	ld.global.f64 	%fd142, [%rd131];
	ld.global.f64 	%fd143, [%rd125+-8];
	fma.rn.f64 	%fd144, %fd142, %fd143, %fd141;
	add.s64 	%rd132, %rd131, %rd128;
	ld.global.f64 	%fd145, [%rd132];
	ld.global.f64 	%fd146, [%rd125];
	fma.rn.f64 	%fd147, %fd145, %fd146, %fd144;
	add.s64 	%rd133, %rd132, %rd128;
	ld.global.f64 	%fd148, [%rd133];
	ld.global.f64 	%fd149, [%rd125+8];
	fma.rn.f64 	%fd150, %fd148, %fd149, %fd147;
	add.s64 	%rd134, %rd133, %rd128;
	ld.global.f64 	%fd151, [%rd134];
	ld.global.f64 	%fd152, [%rd125+16];
	fma.rn.f64 	%fd153, %fd151, %fd152, %fd150;
	add.s64 	%rd135, %rd134, %rd128;
	ld.global.f64 	%fd154, [%rd135];
	ld.global.f64 	%fd155, [%rd125+24];
	fma.rn.f64 	%fd183, %fd154, %fd155, %fd153;
	add.s32 	%r161, %r161, 8;
	add.s32 	%r160, %r160, %r7;
	add.s32 	%r159, %r159, 8;
	setp.ne.s32 	%p46, %r161, 0;
	@%p46 bra 	$L__BB0_5;
$L__BB0_6:
	setp.eq.s32 	%p47, %r4, 0;
	@%p47 bra 	$L__BB0_14;
	and.b32  	%r15, %r92, 3;
	setp.lt.u32 	%p48, %r4, 4;
	@%p48 bra 	$L__BB0_9;
	mad.lo.s32 	%r151, %r163, %r91, %r1;
	mul.wide.s32 	%rd136, %r151, 8;
	add.s64 	%rd137, %rd2, %rd136;
	ld.global.f64 	%fd157, [%rd137];
	add.s32 	%r152, %r163, %r3;
	mul.wide.s32 	%rd138, %r152, 8;
	add.s64 	%rd139, %rd1, %rd138;
	ld.global.f64 	%fd158, [%rd139];
	fma.rn.f64 	%fd159, %fd157, %fd158, %fd183;
	mul.wide.s32 	%rd140, %r91, 8;
	add.s64 	%rd141, %rd137, %rd140;
	ld.global.f64 	%fd160, [%rd141];
	ld.global.f64 	%fd161, [%rd139+8];
	fma.rn.f64 	%fd162, %fd160, %fd161, %fd159;
	add.s64 	%rd142, %rd141, %rd140;
	ld.global.f64 	%fd163, [%rd142];
	ld.global.f64 	%fd164, [%rd139+16];
	fma.rn.f64 	%fd165, %fd163, %fd164, %fd162;
	add.s64 	%rd143, %rd142, %rd140;
	ld.global.f64 	%fd166, [%rd143];
	ld.global.f64 	%fd167, [%rd139+24];
	fma.rn.f64 	%fd183, %fd166, %fd167, %fd165;
	add.s32 	%r163, %r163, 4;
$L__BB0_9:
	setp.eq.s32 	%p49, %r15, 0;
	@%p49 bra 	$L__BB0_14;
	setp.eq.s32 	%p50, %r15, 1;
	@%p50 bra 	$L__BB0_12;
	mad.lo.s32 	%r153, %r163, %r91, %r1;
	mul.wide.s32 	%rd144, %r153, 8;
	add.s64 	%rd145, %rd2, %rd144;
	ld.global.f64 	%fd169, [%rd145];
	add.s32 	%r154, %r163, %r3;
	mul.wide.s32 	%rd146, %r154, 8;
	add.s64 	%rd147, %rd1, %rd146;
	ld.global.f64 	%fd170, [%rd147];
	fma.rn.f64 	%fd171, %fd169, %fd170, %fd183;
	mul.wide.s32 	%rd148, %r91, 8;
	add.s64 	%rd149, %rd145, %rd148;
	ld.global.f64 	%fd172, [%rd149];
	ld.global.f64 	%fd173, [%rd147+8];
	fma.rn.f64 	%fd183, %fd172, %fd173, %fd171;
	add.s32 	%r163, %r163, 2;
$L__BB0_12:
	and.b32  	%r155, %r92, 1;
	setp.eq.b32 	%p51, %r155, 1;
	not.pred 	%p52, %p51;
	@%p52 bra 	$L__BB0_14;
	mad.lo.s32 	%r156, %r163, %r91, %r1;
	mul.wide.s32 	%rd150, %r156, 8;
	add.s64 	%rd151, %rd2, %rd150;
	ld.global.f64 	%fd174, [%rd151];
	add.s32 	%r157, %r163, %r3;
	mul.wide.s32 	%rd152, %r157, 8;
	add.s64 	%rd153, %rd1, %rd152;
	ld.global.f64 	%fd175, [%rd153];
	fma.rn.f64 	%fd183, %fd174, %fd175, %fd183;
$L__BB0_14:
	mad.lo.s32 	%r158, %r91, %r2, %r1;
	mul.wide.s32 	%rd154, %r158, 8;
	add.s64 	%rd155, %rd3, %rd154;
	st.global.f64 	[%rd155], %fd183;
	bra.uni 	$L__BB0_71;
$L__BB0_15:
	and.b32  	%r102, %r95, 1;
	setp.eq.b32 	%p5, %r102, 1;
	selp.b32 	%r103, %r91, 0, %p5;
	mul.lo.s32 	%r20, %r103, %r92;
	and.b32  	%r104, %r95, 2;
	mul.lo.s32 	%r105, %r93, %r92;
	mul.lo.s32 	%r21, %r105, %r104;
	and.b32  	%r106, %r95, 4;
	mul.lo.s32 	%r107, %r93, %r91;
	mul.lo.s32 	%r22, %r107, %r106;
	and.b32  	%r108, %r95, 8;
	mul.lo.s32 	%r23, %r108, %r91;
	mul.lo.s32 	%r24, %r23, %r93;
	setp.lt.s32 	%p6, %r94, 1;
	@%p6 bra 	$L__BB0_71;
	setp.gt.s32 	%p7, %r95, 7;
	mul.lo.s32 	%r25, %r92, %r2;
	mad.lo.s32 	%r26, %r91, %r2, %r1;
	@%p7 bra 	$L__BB0_42;
	setp.lt.s32 	%p26, %r92, 1;
	@%p26 bra 	$L__BB0_31;
	and.b32  	%r27, %r92, 7;
	and.b32  	%r28, %r92, 3;
	and.b32  	%r29, %r92, 2147483640;
	neg.s32 	%r30, %r29;
	shl.b32 	%r31, %r91, 3;
	mov.b32 	%r165, 0;
	mul.wide.s32 	%rd116, %r91, 8;
$L__BB0_19:
	setp.lt.u32 	%p35, %r92, 8;
	mad.lo.s32 	%r33, %r165, %r20, %r1;
	mad.lo.s32 	%r34, %r165, %r21, %r25;
	mov.f64 	%fd191, 0d0000000000000000;
	mov.b32 	%r170, 0;
	@%p35 bra 	$L__BB0_22;
	mov.f64 	%fd191, 0d0000000000000000;
	mov.u32 	%r166, %r34;
	mov.u32 	%r167, %r33;
	mov.u32 	%r168, %r30;
$L__BB0_21:
	.pragma "nounroll";
	mul.wide.s32 	%rd92, %r166, 8;
	add.s64 	%rd93, %rd1, %rd92;
	mul.wide.s32 	%rd94, %r167, 8;
	add.s64 	%rd95, %rd2, %rd94;
	ld.global.f64 	%fd86, [%rd95];
	ld.global.f64 	%fd87, [%rd93];
	fma.rn.f64 	%fd88, %fd86, %fd87, %fd191;
	mul.wide.s32 	%rd96, %r91, 8;
	add.s64 	%rd97, %rd95, %rd96;
	ld.global.f64 	%fd89, [%rd97];
	ld.global.f64 	%fd90, [%rd93+8];
	fma.rn.f64 	%fd91, %fd89, %fd90, %fd88;
	add.s64 	%rd98, %rd97, %rd96;
	ld.global.f64 	%fd92, [%rd98];
	ld.global.f64 	%fd93, [%rd93+16];
	fma.rn.f64 	%fd94, %fd92, %fd93, %fd91;
	add.s64 	%rd99, %rd98, %rd96;
	ld.global.f64 	%fd95, [%rd99];
	ld.global.f64 	%fd96, [%rd93+24];
	fma.rn.f64 	%fd97, %fd95, %fd96, %fd94;
	add.s64 	%rd100, %rd99, %rd96;
	ld.global.f64 	%fd98, [%rd100];
	ld.global.f64 	%fd99, [%rd93+32];
	fma.rn.f64 	%fd100, %fd98, %fd99, %fd97;
	add.s64 	%rd101, %rd100, %rd96;
	ld.global.f64 	%fd101, [%rd101];
	ld.global.f64 	%fd102, [%rd93+40];
	fma.rn.f64 	%fd103, %fd101, %fd102, %fd100;
	add.s64 	%rd102, %rd101, %rd96;
	ld.global.f64 	%fd104, [%rd102];
	ld.global.f64 	%fd105, [%rd93+48];
	fma.rn.f64 	%fd106, %fd104, %fd105, %fd103;
	add.s64 	%rd103, %rd102, %rd96;
	ld.global.f64 	%fd107, [%rd103];
	ld.global.f64 	%fd108, [%rd93+56];
	fma.rn.f64 	%fd191, %fd107, %fd108, %fd106;
	add.s32 	%r168, %r168, 8;
	add.s32 	%r167, %r167, %r31;
	add.s32 	%r166, %r166, 8;
	setp.ne.s32 	%p36, %r168, 0;
	mov.u32 	%r170, %r29;
	@%p36 bra 	$L__BB0_21;
$L__BB0_22:
	setp.eq.s32 	%p37, %r27, 0;
	@%p37 bra 	$L__BB0_30;
	add.s32 	%r141, %r27, -1;
	setp.lt.u32 	%p38, %r141, 3;
	@%p38 bra 	$L__BB0_25;
	mad.lo.s32 	%r142, %r170, %r91, %r33;
	mul.wide.s32 	%rd104, %r142, 8;
	add.s64 	%rd105, %rd2, %rd104;
	ld.global.f64 	%fd110, [%rd105];
	add.s32 	%r143, %r34, %r170;
	mul.wide.s32 	%rd106, %r143, 8;
	add.s64 	%rd107, %rd1, %rd106;
	ld.global.f64 	%fd111, [%rd107];
	fma.rn.f64 	%fd112, %fd110, %fd111, %fd191;
	add.s64 	%rd109, %rd105, %rd116;
	ld.global.f64 	%fd113, [%rd109];
	ld.global.f64 	%fd114, [%rd107+8];
	fma.rn.f64 	%fd115, %fd113, %fd114, %fd112;
	add.s64 	%rd110, %rd109, %rd116;
	ld.global.f64 	%fd116, [%rd110];
	ld.global.f64 	%fd117, [%rd107+16];
	fma.rn.f64 	%fd118, %fd116, %fd117, %fd115;
	add.s64 	%rd111, %rd110, %rd116;
	ld.global.f64 	%fd119, [%rd111];
	ld.global.f64 	%fd120, [%rd107+24];
	fma.rn.f64 	%fd191, %fd119, %fd120, %fd118;
	add.s32 	%r170, %r170, 4;
$L__BB0_25:
	setp.eq.s32 	%p39, %r28, 0;
	@%p39 bra 	$L__BB0_30;
	setp.eq.s32 	%p40, %r28, 1;
	@%p40 bra 	$L__BB0_28;
	mad.lo.s32 	%r144, %r170, %r91, %r33;
	mul.wide.s32 	%rd112, %r144, 8;
	add.s64 	%rd113, %rd2, %rd112;
	ld.global.f64 	%fd122, [%rd113];
	add.s32 	%r145, %r34, %r170;
	mul.wide.s32 	%rd114, %r145, 8;
	add.s64 	%rd115, %rd1, %rd114;
	ld.global.f64 	%fd123, [%rd115];
	fma.rn.f64 	%fd124, %fd122, %fd123, %fd191;
	add.s64 	%rd117, %rd113, %rd116;
	ld.global.f64 	%fd125, [%rd117];
	ld.global.f64 	%fd126, [%rd115+8];
	fma.rn.f64 	%fd191, %fd125, %fd126, %fd124;
	add.s32 	%r170, %r170, 2;
$L__BB0_28:
	and.b32  	%r146, %r92, 1;
	setp.eq.b32 	%p41, %r146, 1;
	not.pred 	%p42, %p41;
	@%p42 bra 	$L__BB0_30;
	mad.lo.s32 	%r147, %r170, %r91, %r33;
	mul.wide.s32 	%rd118, %r147, 8;
	add.s64 	%rd119, %rd2, %rd118;
	ld.global.f64 	%fd127, [%rd119];
	add.s32 	%r148, %r34, %r170;
	mul.wide.s32 	%rd120, %r148, 8;
	add.s64 	%rd121, %rd1, %rd120;
	ld.global.f64 	%fd128, [%rd121];
	fma.rn.f64 	%fd191, %fd127, %fd128, %fd191;
$L__BB0_30:
	mad.lo.s32 	%r149, %r165, %r22, %r26;
	mul.wide.s32 	%rd122, %r149, 8;
	add.s64 	%rd123, %rd3, %rd122;
	st.global.f64 	[%rd123], %fd191;
	add.s32 	%r165, %r165, 1;
	setp.eq.s32 	%p43, %r165, %r94;
	@%p43 bra 	$L__BB0_71;
	bra.uni 	$L__BB0_19;
$L__BB0_31:
	and.b32  	%r47, %r94, 7;
	setp.lt.u32 	%p27, %r94, 8;
	mov.b32 	%r174, 0;
	@%p27 bra 	$L__BB0_34;
	and.b32  	%r174, %r94, 2147483640;
	mov.b32 	%r172, 0;
	mul.wide.s32 	%rd69, %r22, 8;
$L__BB0_33:
	.pragma "nounroll";
	mad.lo.s32 	%r134, %r172, %r22, %r26;
	mul.wide.s32 	%rd66, %r134, 8;
	add.s64 	%rd67, %rd3, %rd66;
	mov.b64 	%rd68, 0;
	st.global.u64 	[%rd67], %rd68;
	add.s64 	%rd70, %rd67, %rd69;
	st.global.u64 	[%rd70], %rd68;
	add.s64 	%rd71, %rd70, %rd69;
	st.global.u64 	[%rd71], %rd68;
	add.s64 	%rd72, %rd71, %rd69;
	st.global.u64 	[%rd72], %rd68;
	add.s64 	%rd73, %rd72, %rd69;
	st.global.u64 	[%rd73], %rd68;
	add.s64 	%rd74, %rd73, %rd69;
	st.global.u64 	[%rd74], %rd68;
	add.s64 	%rd75, %rd74, %rd69;
	st.global.u64 	[%rd75], %rd68;
	add.s64 	%rd76, %rd75, %rd69;
	st.global.u64 	[%rd76], %rd68;
	add.s32 	%r172, %r172, 8;
	setp.ne.s32 	%p28, %r172, %r174;
	@%p28 bra 	$L__BB0_33;
$L__BB0_34:
	setp.eq.s32 	%p29, %r47, 0;
	@%p29 bra 	$L__BB0_71;
	and.b32  	%r52, %r94, 3;
	setp.lt.u32 	%p30, %r47, 4;
	@%p30 bra 	$L__BB0_37;
	mad.lo.s32 	%r135, %r174, %r22, %r26;
	mul.wide.s32 	%rd77, %r135, 8;
	add.s64 	%rd78, %rd3, %rd77;
	mov.b64 	%rd79, 0;
	st.global.u64 	[%rd78], %rd79;
	mul.wide.s32 	%rd80, %r22, 8;
	add.s64 	%rd81, %rd78, %rd80;
	st.global.u64 	[%rd81], %rd79;
	add.s64 	%rd82, %rd81, %rd80;
	st.global.u64 	[%rd82], %rd79;
	add.s64 	%rd83, %rd82, %rd80;
	st.global.u64 	[%rd83], %rd79;
	add.s32 	%r174, %r174, 4;
$L__BB0_37:
	setp.eq.s32 	%p31, %r52, 0;
	@%p31 bra 	$L__BB0_71;
	setp.eq.s32 	%p32, %r52, 1;
	@%p32 bra 	$L__BB0_40;
	mad.lo.s32 	%r136, %r174, %r22, %r26;
	mul.wide.s32 	%rd84, %r136, 8;
	add.s64 	%rd85, %rd3, %rd84;
	mov.b64 	%rd86, 0;
	st.global.u64 	[%rd85], %rd86;
	mul.wide.s32 	%rd87, %r22, 8;
	add.s64 	%rd88, %rd85, %rd87;
	st.global.u64 	[%rd88], %rd86;
	add.s32 	%r174, %r174, 2;
$L__BB0_40:
	and.b32  	%r137, %r94, 1;
	setp.eq.b32 	%p33, %r137, 1;
	not.pred 	%p34, %p33;
	@%p34 bra 	$L__BB0_71;
	mad.lo.s32 	%r138, %r174, %r22, %r26;
	mul.wide.s32 	%rd89, %r138, 8;
	add.s64 	%rd90, %rd3, %rd89;
	mov.b64 	%rd91, 0;
	st.global.u64 	[%rd90], %rd91;
	bra.uni 	$L__BB0_71;
$L__BB0_42:
	setp.lt.s32 	%p8, %r92, 1;
	@%p8 bra 	$L__BB0_58;
	and.b32  	%r57, %r92, 7;
	and.b32  	%r58, %r92, 3;
	and.b32  	%r59, %r92, 2147483640;
	and.b32  	%r60, %r92, 1;
	mul.lo.s32 	%r61, %r23, %r92;
	mov.b32 	%r176, 0;
	mul.wide.s32 	%rd58, %r91, 8;
$L__BB0_44:
	mad.lo.s32 	%r63, %r176, %r21, %r25;
	mov.b32 	%r177, 0;
$L__BB0_45:
	setp.lt.u32 	%p17, %r92, 8;
	mad.lo.s32 	%r119, %r176, %r20, %r1;
	mad.lo.s32 	%r65, %r61, %r177, %r119;
	mov.f64 	%fd199, 0d0000000000000000;
	mov.b32 	%r180, 0;
	@%p17 bra 	$L__BB0_48;
	mov.f64 	%fd199, 0d0000000000000000;
	mov.b32 	%r178, 0;
$L__BB0_47:
	.pragma "nounroll";
	mad.lo.s32 	%r121, %r178, %r91, %r65;
	mul.wide.s32 	%rd34, %r121, 8;
	add.s64 	%rd35, %rd2, %rd34;
	ld.global.f64 	%fd40, [%rd35];
	add.s32 	%r122, %r63, %r178;
	mul.wide.s32 	%rd36, %r122, 8;
	add.s64 	%rd37, %rd1, %rd36;
	ld.global.f64 	%fd41, [%rd37];
	fma.rn.f64 	%fd42, %fd40, %fd41, %fd199;
	mul.wide.s32 	%rd38, %r91, 8;
	add.s64 	%rd39, %rd35, %rd38;
	ld.global.f64 	%fd43, [%rd39];
	ld.global.f64 	%fd44, [%rd37+8];
	fma.rn.f64 	%fd45, %fd43, %fd44, %fd42;
	add.s64 	%rd40, %rd39, %rd38;
	ld.global.f64 	%fd46, [%rd40];
	ld.global.f64 	%fd47, [%rd37+16];
	fma.rn.f64 	%fd48, %fd46, %fd47, %fd45;
	add.s64 	%rd41, %rd40, %rd38;
	ld.global.f64 	%fd49, [%rd41];
	ld.global.f64 	%fd50, [%rd37+24];
	fma.rn.f64 	%fd51, %fd49, %fd50, %fd48;
	add.s64 	%rd42, %rd41, %rd38;
	ld.global.f64 	%fd52, [%rd42];
	ld.global.f64 	%fd53, [%rd37+32];
	fma.rn.f64 	%fd54, %fd52, %fd53, %fd51;
	add.s64 	%rd43, %rd42, %rd38;
	ld.global.f64 	%fd55, [%rd43];
	ld.global.f64 	%fd56, [%rd37+40];
	fma.rn.f64 	%fd57, %fd55, %fd56, %fd54;
	add.s64 	%rd44, %rd43, %rd38;
	ld.global.f64 	%fd58, [%rd44];
	ld.global.f64 	%fd59, [%rd37+48];
	fma.rn.f64 	%fd60, %fd58, %fd59, %fd57;
	add.s64 	%rd45, %rd44, %rd38;
	ld.global.f64 	%fd61, [%rd45];
	ld.global.f64 	%fd62, [%rd37+56];
	fma.rn.f64 	%fd199, %fd61, %fd62, %fd60;
	add.s32 	%r178, %r178, 8;
	setp.ne.s32 	%p18, %r178, %r59;
	mov.u32 	%r180, %r59;
	@%p18 bra 	$L__BB0_47;
$L__BB0_48:
	setp.eq.s32 	%p19, %r57, 0;
	@%p19 bra 	$L__BB0_56;
	add.s32 	%r123, %r57, -1;
	setp.lt.u32 	%p20, %r123, 3;
	@%p20 bra 	$L__BB0_51;
	mad.lo.s32 	%r124, %r180, %r91, %r65;
	mul.wide.s32 	%rd46, %r124, 8;
	add.s64 	%rd47, %rd2, %rd46;
	ld.global.f64 	%fd64, [%rd47];
	add.s32 	%r125, %r63, %r180;
	mul.wide.s32 	%rd48, %r125, 8;
	add.s64 	%rd49, %rd1, %rd48;
	ld.global.f64 	%fd65, [%rd49];
	fma.rn.f64 	%fd66, %fd64, %fd65, %fd199;
	add.s64 	%rd51, %rd47, %rd58;
	ld.global.f64 	%fd67, [%rd51];
	ld.global.f64 	%fd68, [%rd49+8];
	fma.rn.f64 	%fd69, %fd67, %fd68, %fd66;
	add.s64 	%rd52, %rd51, %rd58;
	ld.global.f64 	%fd70, [%rd52];
	ld.global.f64 	%fd71, [%rd49+16];
	fma.rn.f64 	%fd72, %fd70, %fd71, %fd69;
	add.s64 	%rd53, %rd52, %rd58;
	ld.global.f64 	%fd73, [%rd53];
	ld.global.f64 	%fd74, [%rd49+24];
	fma.rn.f64 	%fd199, %fd73, %fd74, %fd72;
	add.s32 	%r180, %r180, 4;
$L__BB0_51:
	setp.eq.s32 	%p21, %r58, 0;
	@%p21 bra 	$L__BB0_56;
	setp.eq.s32 	%p22, %r58, 1;
	@%p22 bra 	$L__BB0_54;
	mad.lo.s32 	%r126, %r180, %r91, %r65;
	mul.wide.s32 	%rd54, %r126, 8;
	add.s64 	%rd55, %rd2, %rd54;
	ld.global.f64 	%fd76, [%rd55];
	add.s32 	%r127, %r63, %r180;
	mul.wide.s32 	%rd56, %r127, 8;
	add.s64 	%rd57, %rd1, %rd56;
	ld.global.f64 	%fd77, [%rd57];
	fma.rn.f64 	%fd78, %fd76, %fd77, %fd199;
	add.s64 	%rd59, %rd55, %rd58;
	ld.global.f64 	%fd79, [%rd59];
	ld.global.f64 	%fd80, [%rd57+8];
	fma.rn.f64 	%fd199, %fd79, %fd80, %fd78;
	add.s32 	%r180, %r180, 2;
$L__BB0_54:
	setp.eq.s32 	%p23, %r60, 0;
	@%p23 bra 	$L__BB0_56;
	mad.lo.s32 	%r128, %r180, %r91, %r65;
	mul.wide.s32 	%rd60, %r128, 8;
	add.s64 	%rd61, %rd2, %rd60;
	ld.global.f64 	%fd81, [%rd61];
	add.s32 	%r129, %r63, %r180;
	mul.wide.s32 	%rd62, %r129, 8;
	add.s64 	%rd63, %rd1, %rd62;
	ld.global.f64 	%fd82, [%rd63];
	fma.rn.f64 	%fd199, %fd81, %fd82, %fd199;
$L__BB0_56:
	mad.lo.s32 	%r130, %r176, %r22, %r26;
	mad.lo.s32 	%r131, %r24, %r177, %r130;
	mul.wide.s32 	%rd64, %r131, 8;
	add.s64 	%rd65, %rd3, %rd64;
	st.global.f64 	[%rd65], %fd199;
	add.s32 	%r177, %r177, 1;
	setp.ne.s32 	%p24, %r177, %r91;
	@%p24 bra 	$L__BB0_45;
	add.s32 	%r176, %r176, 1;
	setp.eq.s32 	%p25, %r176, %r94;
	@%p25 bra 	$L__BB0_71;
	bra.uni 	$L__BB0_44;
$L__BB0_58:
	add.s32 	%r75, %r91, -1;
	and.b32  	%r76, %r91, 7;
	add.s32 	%r77, %r76, -1;
	and.b32  	%r78, %r91, 3;
	and.b32  	%r79, %r91, 2147483640;
	and.b32  	%r80, %r91, 1;
	mov.b32 	%r182, 0;
	mul.wide.s32 	%rd29, %r24, 8;
$L__BB0_59:
	setp.lt.u32 	%p9, %r75, 7;
	mad.lo.s32 	%r82, %r182, %r22, %r26;
	mov.b32 	%r185, 0;
	@%p9 bra 	$L__BB0_62;
	mov.b32 	%r183, 0;
$L__BB0_61:
	.pragma "nounroll";
	mad.lo.s32 	%r112, %r24, %r183, %r82;
	mul.wide.s32 	%rd8, %r112, 8;
	add.s64 	%rd9, %rd3, %rd8;
	mov.b64 	%rd10, 0;
	st.global.u64 	[%rd9], %rd10;
	add.s64 	%rd12, %rd9, %rd29;
	st.global.u64 	[%rd12], %rd10;
	add.s64 	%rd13, %rd12, %rd29;
	st.global.u64 	[%rd13], %rd10;
	add.s64 	%rd14, %rd13, %rd29;
	st.global.u64 	[%rd14], %rd10;
	add.s64 	%rd15, %rd14, %rd29;
	st.global.u64 	[%rd15], %rd10;
	add.s64 	%rd16, %rd15, %rd29;
	st.global.u64 	[%rd16], %rd10;
	add.s64 	%rd17, %rd16, %rd29;
	st.global.u64 	[%rd17], %rd10;
	add.s64 	%rd18, %rd17, %rd29;
	st.global.u64 	[%rd18], %rd10;
	add.s32 	%r183, %r183, 8;
	setp.ne.s32 	%p10, %r183, %r79;
	mov.u32 	%r185, %r79;
	@%p10 bra 	$L__BB0_61;
$L__BB0_62:
	setp.eq.s32 	%p11, %r76, 0;
	@%p11 bra 	$L__BB0_70;
	setp.lt.u32 	%p12, %r77, 3;
	@%p12 bra 	$L__BB0_65;
	mad.lo.s32 	%r113, %r24, %r185, %r82;
	mul.wide.s32 	%rd19, %r113, 8;
	add.s64 	%rd20, %rd3, %rd19;
	mov.b64 	%rd21, 0;
	st.global.u64 	[%rd20], %rd21;
	add.s64 	%rd23, %rd20, %rd29;
	st.global.u64 	[%rd23], %rd21;
	add.s64 	%rd24, %rd23, %rd29;
	st.global.u64 	[%rd24], %rd21;
	add.s64 	%rd25, %rd24, %rd29;
	st.global.u64 	[%rd25], %rd21;
	add.s32 	%r185, %r185, 4;
$L__BB0_65:
	setp.eq.s32 	%p13, %r78, 0;
	@%p13 bra 	$L__BB0_70;
	setp.eq.s32 	%p14, %r78, 1;
	@%p14 bra 	$L__BB0_68;
	mad.lo.s32 	%r114, %r24, %r185, %r82;
	mul.wide.s32 	%rd26, %r114, 8;
	add.s64 	%rd27, %rd3, %rd26;
	mov.b64 	%rd28, 0;
	st.global.u64 	[%rd27], %rd28;
	add.s64 	%rd30, %rd27, %rd29;
	st.global.u64 	[%rd30], %rd28;
	add.s32 	%r185, %r185, 2;
$L__BB0_68:
	setp.eq.s32 	%p15, %r80, 0;
	@%p15 bra 	$L__BB0_70;
	mad.lo.s32 	%r115, %r24, %r185, %r82;
	mul.wide.s32 	%rd31, %r115, 8;
	add.s64 	%rd32, %rd3, %rd31;
	mov.b64 	%rd33, 0;
	st.global.u64 	[%rd32], %rd33;
$L__BB0_70:
	add.s32 	%r182, %r182, 1;
	setp.ne.s32 	%p16, %r182, %r94;
	@%p16 bra 	$L__BB0_59;
$L__BB0_71:
	ret;

}
	// .globl	_Z6mxm_1dPdiS_iS_i
.visible .entry _Z6mxm_1dPdiS_iS_i(
	.param .u64 .ptr .align 1 _Z6mxm_1dPdiS_iS_i_param_0,
	.param .u32 _Z6mxm_1dPdiS_iS_i_param_1,
	.param .u64 .ptr .align 1 _Z6mxm_1dPdiS_iS_i_param_2,
	.param .u32 _Z6mxm_1dPdiS_iS_i_param_3,
	.param .u64 .ptr .align 1 _Z6mxm_1dPdiS_iS_i_param_4,
	.param .u32 _Z6mxm_1dPdiS_iS_i_param_5
)
{
	.reg .pred 	%p<22>;
	.reg .b32 	%r<63>;
	.reg .b64 	%rd<79>;
	.reg .b64 	%fd<67>;

	ld.param.u64 	%rd7, [_Z6mxm_1dPdiS_iS_i_param_0];
	ld.param.u32 	%r28, [_Z6mxm_1dPdiS_iS_i_param_1];
	ld.param.u64 	%rd8, [_Z6mxm_1dPdiS_iS_i_param_2];
	ld.param.u32 	%r29, [_Z6mxm_1dPdiS_iS_i_param_3];
	ld.param.u64 	%rd9, [_Z6mxm_1dPdiS_iS_i_param_4];
	ld.param.u32 	%r30, [_Z6mxm_1dPdiS_iS_i_param_5];
	cvta.to.global.u64 	%rd1, %rd8;
	cvta.to.global.u64 	%rd2, %rd7;
	cvta.to.global.u64 	%rd3, %rd9;
	mov.u32 	%r31, %ctaid.x;
	mov.u32 	%r32, %ntid.x;
	mov.u32 	%r33, %tid.x;
	mad.lo.s32 	%r1, %r31, %r32, %r33;
	setp.ge.s32 	%p1, %r1, %r28;
	setp.lt.s32 	%p2, %r30, 1;
	or.pred  	%p3, %p1, %p2;
	@%p3 bra 	$L__BB1_26;
	setp.lt.s32 	%p4, %r29, 1;
	@%p4 bra 	$L__BB1_15;
	and.b32  	%r2, %r29, 7;
	and.b32  	%r3, %r29, 2147483640;
	neg.s32 	%r4, %r3;
	shl.b32 	%r5, %r28, 3;
	mov.b32 	%r53, 0;
	mul.wide.s32 	%rd65, %r28, 8;
$L__BB1_3:
	setp.lt.u32 	%p13, %r29, 8;
	mul.lo.s32 	%r7, %r53, %r29;
	mov.f64 	%fd66, 0d0000000000000000;
	mov.b32 	%r57, 0;
	@%p13 bra 	$L__BB1_6;
	mul.wide.u32 	%rd36, %r7, 8;
	add.s64 	%rd37, %rd1, %rd36;
	add.s64 	%rd78, %rd37, 32;
	mov.f64 	%fd66, 0d0000000000000000;
	mov.u32 	%r54, %r1;
	mov.u32 	%r55, %r4;
$L__BB1_5:
	.pragma "nounroll";
	mul.wide.s32 	%rd38, %r54, 8;
	add.s64 	%rd39, %rd2, %rd38;
	ld.global.f64 	%fd16, [%rd39];
	ld.global.f64 	%fd17, [%rd78+-32];
	fma.rn.f64 	%fd18, %fd16, %fd17, %fd66;
	mul.wide.s32 	%rd40, %r28, 8;
	add.s64 	%rd41, %rd39, %rd40;
	ld.global.f64 	%fd19, [%rd41];
	ld.global.f64 	%fd20, [%rd78+-24];
	fma.rn.f64 	%fd21, %fd19, %fd20, %fd18;
	add.s64 	%rd42, %rd41, %rd40;
	ld.global.f64 	%fd22, [%rd42];
	ld.global.f64 	%fd23, [%rd78+-16];
	fma.rn.f64 	%fd24, %fd22, %fd23, %fd21;
	add.s64 	%rd43, %rd42, %rd40;
	ld.global.f64 	%fd25, [%rd43];
	ld.global.f64 	%fd26, [%rd78+-8];
	fma.rn.f64 	%fd27, %fd25, %fd26, %fd24;
	add.s64 	%rd44, %rd43, %rd40;
	ld.global.f64 	%fd28, [%rd44];
	ld.global.f64 	%fd29, [%rd78];
	fma.rn.f64 	%fd30, %fd28, %fd29, %fd27;
	add.s64 	%rd45, %rd44, %rd40;
	ld.global.f64 	%fd31, [%rd45];
	ld.global.f64 	%fd32, [%rd78+8];
	fma.rn.f64 	%fd33, %fd31, %fd32, %fd30;
	add.s64 	%rd46, %rd45, %rd40;
	ld.global.f64 	%fd34, [%rd46];
	ld.global.f64 	%fd35, [%rd78+16];
	fma.rn.f64 	%fd36, %fd34, %fd35, %fd33;
	add.s64 	%rd47, %rd46, %rd40;
	ld.global.f64 	%fd37, [%rd47];
	ld.global.f64 	%fd38, [%rd78+24];
	fma.rn.f64 	%fd66, %fd37, %fd38, %fd36;
	add.s32 	%r55, %r55, 8;
	add.s32 	%r54, %r54, %r5;
	add.s64 	%rd78, %rd78, 64;
	setp.ne.s32 	%p14, %r55, 0;
	mov.u32 	%r57, %r3;
	@%p14 bra 	$L__BB1_5;
$L__BB1_6:
	setp.eq.s32 	%p15, %r2, 0;
	@%p15 bra 	$L__BB1_14;
	add.s32 	%r43, %r2, -1;
	setp.lt.u32 	%p16, %r43, 3;
	@%p16 bra 	$L__BB1_9;
	mad.lo.s32 	%r44, %r57, %r28, %r1;
	mul.wide.s32 	%rd48, %r44, 8;
	add.s64 	%rd49, %rd2, %rd48;
	ld.global.f64 	%fd40, [%rd49];
	add.s32 	%r45, %r57, %r7;
	mul.wide.u32 	%rd50, %r45, 8;
	add.s64 	%rd51, %rd1, %rd50;
	ld.global.f64 	%fd41, [%rd51];
	fma.rn.f64 	%fd42, %fd40, %fd41, %fd66;
	add.s64 	%rd53, %rd49, %rd65;
	ld.global.f64 	%fd43, [%rd53];
	cvt.u64.u32 	%rd54, %r7;
	cvt.u64.u32 	%rd55, %r57;
	add.s64 	%rd56, %rd55, %rd54;
	shl.b64 	%rd57, %rd56, 3;
	add.s64 	%rd58, %rd1, %rd57;
	ld.global.f64 	%fd44, [%rd58+8];
	fma.rn.f64 	%fd45, %fd43, %fd44, %fd42;
	add.s64 	%rd59, %rd53, %rd65;
	ld.global.f64 	%fd46, [%rd59];
	ld.global.f64 	%fd47, [%rd58+16];
	fma.rn.f64 	%fd48, %fd46, %fd47, %fd45;
	add.s64 	%rd60, %rd59, %rd65;
	ld.global.f64 	%fd49, [%rd60];
	ld.global.f64 	%fd50, [%rd58+24];
	fma.rn.f64 	%fd66, %fd49, %fd50, %fd48;
	add.s32 	%r57, %r57, 4;
$L__BB1_9:
	and.b32  	%r46, %r29, 3;
	setp.eq.s32 	%p17, %r46, 0;
	@%p17 bra 	$L__BB1_14;
	setp.eq.s32 	%p18, %r46, 1;
	@%p18 bra 	$L__BB1_12;
	mad.lo.s32 	%r47, %r57, %r28, %r1;
	mul.wide.s32 	%rd61, %r47, 8;
	add.s64 	%rd62, %rd2, %rd61;
	ld.global.f64 	%fd52, [%rd62];
	add.s32 	%r48, %r57, %r7;
	mul.wide.u32 	%rd63, %r48, 8;
	add.s64 	%rd64, %rd1, %rd63;
	ld.global.f64 	%fd53, [%rd64];
	fma.rn.f64 	%fd54, %fd52, %fd53, %fd66;
	add.s64 	%rd66, %rd62, %rd65;
	ld.global.f64 	%fd55, [%rd66];
	cvt.u64.u32 	%rd67, %r7;
	cvt.u64.u32 	%rd68, %r57;
	add.s64 	%rd69, %rd68, %rd67;
	shl.b64 	%rd70, %rd69, 3;
	add.s64 	%rd71, %rd1, %rd70;
	ld.global.f64 	%fd56, [%rd71+8];
	fma.rn.f64 	%fd66, %fd55, %fd56, %fd54;
	add.s32 	%r57, %r57, 2;
$L__BB1_12:
	and.b32  	%r49, %r29, 1;
	setp.eq.b32 	%p19, %r49, 1;
	not.pred 	%p20, %p19;
	@%p20 bra 	$L__BB1_14;
	mad.lo.s32 	%r50, %r57, %r28, %r1;
	mul.wide.s32 	%rd72, %r50, 8;
	add.s64 	%rd73, %rd2, %rd72;
	ld.global.f64 	%fd57, [%rd73];
	add.s32 	%r51, %r57, %r7;
	mul.wide.u32 	%rd74, %r51, 8;
	add.s64 	%rd75, %rd1, %rd74;
	ld.global.f64 	%fd58, [%rd75];
	fma.rn.f64 	%fd66, %fd57, %fd58, %fd66;
$L__BB1_14:
	mad.lo.s32 	%r52, %r53, %r28, %r1;
	mul.wide.s32 	%rd76, %r52, 8;
	add.s64 	%rd77, %rd3, %rd76;
	st.global.f64 	[%rd77], %fd66;
	add.s32 	%r53, %r53, 1;
	setp.eq.s32 	%p21, %r53, %r30;
	@%p21 bra 	$L__BB1_26;
	bra.uni 	$L__BB1_3;
$L__BB1_15:
	and.b32  	%r18, %r30, 7;
	setp.lt.u32 	%p5, %r30, 8;
	mov.b32 	%r61, 0;
	@%p5 bra 	$L__BB1_18;
	and.b32  	%r61, %r30, 2147483640;
	mov.b32 	%r59, 0;
	mul.wide.s32 	%rd13, %r28, 8;
$L__BB1_17:
	.pragma "nounroll";
	mad.lo.s32 	%r36, %r59, %r28, %r1;
	mul.wide.s32 	%rd10, %r36, 8;
	add.s64 	%rd11, %rd3, %rd10;
	mov.b64 	%rd12, 0;
	st.global.u64 	[%rd11], %rd12;
	add.s64 	%rd14, %rd11, %rd13;
	st.global.u64 	[%rd14], %rd12;
	add.s64 	%rd15, %rd14, %rd13;
	st.global.u64 	[%rd15], %rd12;
	add.s64 	%rd16, %rd15, %rd13;
	st.global.u64 	[%rd16], %rd12;
	add.s64 	%rd17, %rd16, %rd13;
	st.global.u64 	[%rd17], %rd12;
	add.s64 	%rd18, %rd17, %rd13;
	st.global.u64 	[%rd18], %rd12;
	add.s64 	%rd19, %rd18, %rd13;
	st.global.u64 	[%rd19], %rd12;
	add.s64 	%rd20, %rd19, %rd13;
	st.global.u64 	[%rd20], %rd12;
	add.s32 	%r59, %r59, 8;
	setp.ne.s32 	%p6, %r59, %r61;
	@%p6 bra 	$L__BB1_17;
$L__BB1_18:
	setp.eq.s32 	%p7, %r18, 0;
	@%p7 bra 	$L__BB1_26;
	and.b32  	%r23, %r30, 3;
	setp.lt.u32 	%p8, %r18, 4;
	@%p8 bra 	$L__BB1_21;
	mad.lo.s32 	%r37, %r61, %r28, %r1;
	mul.wide.s32 	%rd21, %r37, 8;
	add.s64 	%rd22, %rd3, %rd21;
	mov.b64 	%rd23, 0;
	st.global.u64 	[%rd22], %rd23;
	mul.wide.s32 	%rd24, %r28, 8;
	add.s64 	%rd25, %rd22, %rd24;
	st.global.u64 	[%rd25], %rd23;
	add.s64 	%rd26, %rd25, %rd24;
	st.global.u64 	[%rd26], %rd23;
	add.s64 	%rd27, %rd26, %rd24;
	st.global.u64 	[%rd27], %rd23;
	add.s32 	%r61, %r61, 4;
$L__BB1_21:
	setp.eq.s32 	%p9, %r23, 0;
	@%p9 bra 	$L__BB1_26;
	setp.eq.s32 	%p10, %r23, 1;
	@%p10 bra 	$L__BB1_24;
	mad.lo.s32 	%r38, %r61, %r28, %r1;
	mul.wide.s32 	%rd28, %r38, 8;
	add.s64 	%rd29, %rd3, %rd28;
	mov.b64 	%rd30, 0;
	st.global.u64 	[%rd29], %rd30;
	mul.wide.s32 	%rd31, %r28, 8;
	add.s64 	%rd32, %rd29, %rd31;
	st.global.u64 	[%rd32], %rd30;
	add.s32 	%r61, %r61, 2;
$L__BB1_24:
	and.b32  	%r39, %r30, 1;
	setp.eq.b32 	%p11, %r39, 1;
	not.pred 	%p12, %p11;
	@%p12 bra 	$L__BB1_26;
	mad.lo.s32 	%r40, %r61, %r28, %r1;
	mul.wide.s32 	%rd33, %r40, 8;
	add.s64 	%rd34, %rd3, %rd33;
	mov.b64 	%rd35, 0;
	st.global.u64 	[%rd34], %rd35;
$L__BB1_26:
	ret;

}
	// .globl	_Z10mxm_sharedPdiS_iS_i
.visible .entry _Z10mxm_sharedPdiS_iS_i(
	.param .u64 .ptr .align 1 _Z10mxm_sharedPdiS_iS_i_param_0,
	.param .u32 _Z10mxm_sharedPdiS_iS_i_param_1,
	.param .u64 .ptr .align 1 _Z10mxm_sharedPdiS_iS_i_param_2,
	.param .u32 _Z10mxm_sharedPdiS_iS_i_param_3,
	.param .u64 .ptr .align 1 _Z10mxm_sharedPdiS_iS_i_param_4,
	.param .u32 _Z10mxm_sharedPdiS_iS_i_param_5
)
{
	.reg .pred 	%p<8>;
	.reg .b32 	%r<92>;
	.reg .b64 	%rd<31>;
	.reg .b64 	%fd<359>;
	// demoted variable
	.shared .align 8 .b8 _ZZ10mxm_sharedPdiS_iS_iE2as[2048];
	// demoted variable
	.shared .align 8 .b8 _ZZ10mxm_sharedPdiS_iS_iE2bs[2048];
	ld.param.u32 	%r16, [_Z10mxm_sharedPdiS_iS_i_param_1];
	ld.param.u64 	%rd4, [_Z10mxm_sharedPdiS_iS_i_param_4];
	shr.s32 	%r18, %r16, 31;
	shr.u32 	%r19, %r18, 28;
	add.s32 	%r20, %r16, %r19;
	shr.s32 	%r1, %r20, 4;
	setp.lt.s32 	%p1, %r16, 16;
	@%p1 bra 	$L__BB2_9;
	ld.param.u32 	%r84, [_Z10mxm_sharedPdiS_iS_i_param_3];
	ld.param.u32 	%r81, [_Z10mxm_sharedPdiS_iS_i_param_1];
	mov.u32 	%r22, %tid.x;
	mov.u32 	%r23, %tid.y;
	mov.u32 	%r24, %ctaid.x;
	shl.b32 	%r25, %r24, 4;
	add.s32 	%r26, %r25, %r22;
	cvta.to.global.u64 	%rd5, %rd4;
	mul.lo.s32 	%r27, %r81, %r26;
	add.s32 	%r87, %r27, %r22;
	mad.lo.s32 	%r88, %r84, %r26, %r23;
	mov.u32 	%r28, %ctaid.y;
	shl.b32 	%r29, %r28, 4;
	add.s32 	%r30, %r29, %r23;
	add.s32 	%r31, %r30, %r27;
	mul.wide.u32 	%rd6, %r31, 8;
	add.s64 	%rd1, %rd5, %rd6;
	add.s32 	%r32, %r1, -1;
	setp.lt.u32 	%p2, %r32, 3;
	mov.f64 	%fd357, 0d0000000000000000;
	mov.b32 	%r91, 0;
	@%p2 bra 	$L__BB2_4;
	and.b32  	%r91, %r1, 134217724;
	neg.s32 	%r89, %r91;
	mov.f64 	%fd357, 0d0000000000000000;
$L__BB2_3:
	.pragma "nounroll";
	ld.param.u64 	%rd28, [_Z10mxm_sharedPdiS_iS_i_param_2];
	ld.param.u64 	%rd25, [_Z10mxm_sharedPdiS_iS_i_param_0];
	cvta.to.global.u64 	%rd7, %rd25;
	mul.wide.s32 	%rd8, %r87, 8;
	add.s64 	%rd9, %rd7, %rd8;
	ld.global.f64 	%fd8, [%rd9];
	shl.b32 	%r36, %r23, 7;
	mov.u32 	%r37, _ZZ10mxm_sharedPdiS_iS_iE2as;
	add.s32 	%r38, %r37, %r36;
	shl.b32 	%r39, %r22, 3;
	add.s32 	%r40, %r38, %r39;
	st.shared.f64 	[%r40], %fd8;
	cvta.to.global.u64 	%rd10, %rd28;
	mul.wide.s32 	%rd11, %r88, 8;
	add.s64 	%rd12, %rd10, %rd11;
	ld.global.f64 	%fd9, [%rd12];
	mov.u32 	%r41, _ZZ10mxm_sharedPdiS_iS_iE2bs;
	add.s32 	%r42, %r41, %r39;
	add.s32 	%r43, %r42, %r36;
	st.shared.f64 	[%r43], %fd9;
	bar.sync 	0;
	ld.shared.f64 	%fd10, [%r38];
	ld.shared.f64 	%fd11, [%r42];
	fma.rn.f64 	%fd12, %fd10, %fd11, %fd357;
	ld.shared.f64 	%fd13, [%r38+8];
	ld.shared.f64 	%fd14, [%r42+128];
	fma.rn.f64 	%fd15, %fd13, %fd14, %fd12;
	ld.shared.f64 	%fd16, [%r38+16];
	ld.shared.f64 	%fd17, [%r42+256];
	fma.rn.f64 	%fd18, %fd16, %fd17, %fd15;
	ld.shared.f64 	%fd19, [%r38+24];
	ld.shared.f64 	%fd20, [%r42+384];
	fma.rn.f64 	%fd21, %fd19, %fd20, %fd18;
	ld.shared.f64 	%fd22, [%r38+32];
	ld.shared.f64 	%fd23, [%r42+512];
	fma.rn.f64 	%fd24, %fd22, %fd23, %fd21;
	ld.shared.f64 	%fd25, [%r38+40];
	ld.shared.f64 	%fd26, [%r42+640];
	fma.rn.f64 	%fd27, %fd25, %fd26, %fd24;
	ld.shared.f64 	%fd28, [%r38+48];
	ld.shared.f64 	%fd29, [%r42+768];
	fma.rn.f64 	%fd30, %fd28, %fd29, %fd27;
	ld.shared.f64 	%fd31, [%r38+56];
	ld.shared.f64 	%fd32, [%r42+896];
	fma.rn.f64 	%fd33, %fd31, %fd32, %fd30;
	ld.shared.f64 	%fd34, [%r38+64];
	ld.shared.f64 	%fd35, [%r42+1024];
	fma.rn.f64 	%fd36, %fd34, %fd35, %fd33;
	ld.shared.f64 	%fd37, [%r38+72];
	ld.shared.f64 	%fd38, [%r42+1152];
	fma.rn.f64 	%fd39, %fd37, %fd38, %fd36;
	ld.shared.f64 	%fd40, [%r38+80];
	ld.shared.f64 	%fd41, [%r42+1280];
	fma.rn.f64 	%fd42, %fd40, %fd41, %fd39;
	ld.shared.f64 	%fd43, [%r38+88];
	ld.shared.f64 	%fd44, [%r42+1408];
	fma.rn.f64 	%fd45, %fd43, %fd44, %fd42;
	ld.shared.f64 	%fd46, [%r38+96];
	ld.shared.f64 	%fd47, [%r42+1536];
	fma.rn.f64 	%fd48, %fd46, %fd47, %fd45;
	ld.shared.f64 	%fd49, [%r38+104];
	ld.shared.f64 	%fd50, [%r42+1664];
	fma.rn.f64 	%fd51, %fd49, %fd50, %fd48;
	ld.shared.f64 	%fd52, [%r38+112];
	ld.shared.f64 	%fd53, [%r42+1792];
	fma.rn.f64 	%fd54, %fd52, %fd53, %fd51;
	ld.shared.f64 	%fd55, [%r38+120];
	ld.shared.f64 	%fd56, [%r42+1920];
	fma.rn.f64 	%fd57, %fd55, %fd56, %fd54;
	bar.sync 	0;
	st.global.f64 	[%rd1], %fd57;
	ld.global.f64 	%fd58, [%rd9+128];
	st.shared.f64 	[%r40], %fd58;
	ld.global.f64 	%fd59, [%rd12+128];
	st.shared.f64 	[%r43], %fd59;
	bar.sync 	0;
	ld.shared.f64 	%fd60, [%r38];
	ld.shared.f64 	%fd61, [%r42];
	fma.rn.f64 	%fd62, %fd60, %fd61, %fd57;
	ld.shared.f64 	%fd63, [%r38+8];
	ld.shared.f64 	%fd64, [%r42+128];
	fma.rn.f64 	%fd65, %fd63, %fd64, %fd62;
	ld.shared.f64 	%fd66, [%r38+16];
	ld.shared.f64 	%fd67, [%r42+256];
	fma.rn.f64 	%fd68, %fd66, %fd67, %fd65;
	ld.shared.f64 	%fd69, [%r38+24];
	ld.shared.f64 	%fd70, [%r42+384];
	fma.rn.f64 	%fd71, %fd69, %fd70, %fd68;
	ld.shared.f64 	%fd72, [%r38+32];
	ld.shared.f64 	%fd73, [%r42+512];
	fma.rn.f64 	%fd74, %fd72, %fd73, %fd71;
	ld.shared.f64 	%fd75, [%r38+40];
	ld.shared.f64 	%fd76, [%r42+640];
	fma.rn.f64 	%fd77, %fd75, %fd76, %fd74;
	ld.shared.f64 	%fd78, [%r38+48];
	ld.shared.f64 	%fd79, [%r42+768];
	fma.rn.f64 	%fd80, %fd78, %fd79, %fd77;
	ld.shared.f64 	%fd81, [%r38+56];
	ld.shared.f64 	%fd82, [%r42+896];
	fma.rn.f64 	%fd83, %fd81, %fd82, %fd80;
	ld.shared.f64 	%fd84, [%r38+64];
	ld.shared.f64 	%fd85, [%r42+1024];
	fma.rn.f64 	%fd86, %fd84, %fd85, %fd83;
	ld.shared.f64 	%fd87, [%r38+72];
	ld.shared.f64 	%fd88, [%r42+1152];
	fma.rn.f64 	%fd89, %fd87, %fd88, %fd86;
	ld.shared.f64 	%fd90, [%r38+80];
	ld.shared.f64 	%fd91, [%r42+1280];
	fma.rn.f64 	%fd92, %fd90, %fd91, %fd89;
	ld.shared.f64 	%fd93, [%r38+88];
	ld.shared.f64 	%fd94, [%r42+1408];
	fma.rn.f64 	%fd95, %fd93, %fd94, %fd92;
	ld.shared.f64 	%fd96, [%r38+96];
	ld.shared.f64 	%fd97, [%r42+1536];
	fma.rn.f64 	%fd98, %fd96, %fd97, %fd95;
	ld.shared.f64 	%fd99, [%r38+104];
	ld.shared.f64 	%fd100, [%r42+1664];
	fma.rn.f64 	%fd101, %fd99, %fd100, %fd98;
	ld.shared.f64 	%fd102, [%r38+112];
	ld.shared.f64 	%fd103, [%r42+1792];
	fma.rn.f64 	%fd104, %fd102, %fd103, %fd101;
	ld.shared.f64 	%fd105, [%r38+120];
	ld.shared.f64 	%fd106, [%r42+1920];
	fma.rn.f64 	%fd107, %fd105, %fd106, %fd104;
	bar.sync 	0;
	st.global.f64 	[%rd1], %fd107;
	ld.global.f64 	%fd108, [%rd9+256];
	st.shared.f64 	[%r40], %fd108;
	ld.global.f64 	%fd109, [%rd12+256];
	st.shared.f64 	[%r43], %fd109;
	bar.sync 	0;
	ld.shared.f64 	%fd110, [%r38];
	ld.shared.f64 	%fd111, [%r42];
	fma.rn.f64 	%fd112, %fd110, %fd111, %fd107;
	ld.shared.f64 	%fd113, [%r38+8];
	ld.shared.f64 	%fd114, [%r42+128];
	fma.rn.f64 	%fd115, %fd113, %fd114, %fd112;
	ld.shared.f64 	%fd116, [%r38+16];
	ld.shared.f64 	%fd117, [%r42+256];
	fma.rn.f64 	%fd118, %fd116, %fd117, %fd115;
	ld.shared.f64 	%fd119, [%r38+24];
	ld.shared.f64 	%fd120, [%r42+384];
	fma.rn.f64 	%fd121, %fd119, %fd120, %fd118;
	ld.shared.f64 	%fd122, [%r38+32];
	ld.shared.f64 	%fd123, [%r42+512];
	fma.rn.f64 	%fd124, %fd122, %fd123, %fd121;
	ld.shared.f64 	%fd125, [%r38+40];
	ld.shared.f64 	%fd126, [%r42+640];
	fma.rn.f64 	%fd127, %fd125, %fd126, %fd124;
	ld.shared.f64 	%fd128, [%r38+48];
	ld.shared.f64 	%fd129, [%r42+768];
	fma.rn.f64 	%fd130, %fd128, %fd129, %fd127;
	ld.shared.f64 	%fd131, [%r38+56];
	ld.shared.f64 	%fd132, [%r42+896];
	fma.rn.f64 	%fd133, %fd131, %fd132, %fd130;
	ld.shared.f64 	%fd134, [%r38+64];
	ld.shared.f64 	%fd135, [%r42+1024];
	fma.rn.f64 	%fd136, %fd134, %fd135, %fd133;
	ld.shared.f64 	%fd137, [%r38+72];
	ld.shared.f64 	%fd138, [%r42+1152];
	fma.rn.f64 	%fd139, %fd137, %fd138, %fd136;
	ld.shared.f64 	%fd140, [%r38+80];
	ld.shared.f64 	%fd141, [%r42+1280];
	fma.rn.f64 	%fd142, %fd140, %fd141, %fd139;
	ld.shared.f64 	%fd143, [%r38+88];
	ld.shared.f64 	%fd144, [%r42+1408];
	fma.rn.f64 	%fd145, %fd143, %fd144, %fd142;
	ld.shared.f64 	%fd146, [%r38+96];
	ld.shared.f64 	%fd147, [%r42+1536];
	fma.rn.f64 	%fd148, %fd146, %fd147, %fd145;
	ld.shared.f64 	%fd149, [%r38+104];
	ld.shared.f64 	%fd150, [%r42+1664];
	fma.rn.f64 	%fd151, %fd149, %fd150, %fd148;
	ld.shared.f64 	%fd152, [%r38+112];
	ld.shared.f64 	%fd153, [%r42+1792];
	fma.rn.f64 	%fd154, %fd152, %fd153, %fd151;
	ld.shared.f64 	%fd155, [%r38+120];
	ld.shared.f64 	%fd156, [%r42+1920];
	fma.rn.f64 	%fd157, %fd155, %fd156, %fd154;
	bar.sync 	0;
	st.global.f64 	[%rd1], %fd157;
	ld.global.f64 	%fd158, [%rd9+384];
	st.shared.f64 	[%r40], %fd158;
	ld.global.f64 	%fd159, [%rd12+384];
	st.shared.f64 	[%r43], %fd159;
	bar.sync 	0;
	ld.shared.f64 	%fd160, [%r38];
	ld.shared.f64 	%fd161, [%r42];
	fma.rn.f64 	%fd162, %fd160, %fd161, %fd157;
	ld.shared.f64 	%fd163, [%r38+8];
	ld.shared.f64 	%fd164, [%r42+128];
	fma.rn.f64 	%fd165, %fd163, %fd164, %fd162;
	ld.shared.f64 	%fd166, [%r38+16];
	ld.shared.f64 	%fd167, [%r42+256];
	fma.rn.f64 	%fd168, %fd166, %fd167, %fd165;
	ld.shared.f64 	%fd169, [%r38+24];
	ld.shared.f64 	%fd170, [%r42+384];
	fma.rn.f64 	%fd171, %fd169, %fd170, %fd168;
	ld.shared.f64 	%fd172, [%r38+32];
	ld.shared.f64 	%fd173, [%r42+512];
	fma.rn.f64 	%fd174, %fd172, %fd173, %fd171;
	ld.shared.f64 	%fd175, [%r38+40];
	ld.shared.f64 	%fd176, [%r42+640];
	fma.rn.f64 	%fd177, %fd175, %fd176, %fd174;
	ld.shared.f64 	%fd178, [%r38+48];
	ld.shared.f64 	%fd179, [%r42+768];
	fma.rn.f64 	%fd180, %fd178, %fd179, %fd177;
	ld.shared.f64 	%fd181, [%r38+56];
	ld.shared.f64 	%fd182, [%r42+896];
	fma.rn.f64 	%fd183, %fd181, %fd182, %fd180;
	ld.shared.f64 	%fd184, [%r38+64];
	ld.shared.f64 	%fd185, [%r42+1024];
	fma.rn.f64 	%fd186, %fd184, %fd185, %fd183;
	ld.shared.f64 	%fd187, [%r38+72];
	ld.shared.f64 	%fd188, [%r42+1152];
	fma.rn.f64 	%fd189, %fd187, %fd188, %fd186;
	ld.shared.f64 	%fd190, [%r38+80];
	ld.shared.f64 	%fd191, [%r42+1280];
	fma.rn.f64 	%fd192, %fd190, %fd191, %fd189;
	ld.shared.f64 	%fd193, [%r38+88];
	ld.shared.f64 	%fd194, [%r42+1408];
	fma.rn.f64 	%fd195, %fd193, %fd194, %fd192;
	ld.shared.f64 	%fd196, [%r38+96];
	ld.shared.f64 	%fd197, [%r42+1536];
	fma.rn.f64 	%fd198, %fd196, %fd197, %fd195;
	ld.shared.f64 	%fd199, [%r38+104];
	ld.shared.f64 	%fd200, [%r42+1664];
	fma.rn.f64 	%fd201, %fd199, %fd200, %fd198;
	ld.shared.f64 	%fd202, [%r38+112];
	ld.shared.f64 	%fd203, [%r42+1792];
	fma.rn.f64 	%fd204, %fd202, %fd203, %fd201;
	ld.shared.f64 	%fd205, [%r38+120];
	ld.shared.f64 	%fd206, [%r42+1920];
	fma.rn.f64 	%fd357, %fd205, %fd206, %fd204;
	bar.sync 	0;
	st.global.f64 	[%rd1], %fd357;
	add.s32 	%r89, %r89, 4;
	add.s32 	%r88, %r88, 64;
	add.s32 	%r87, %r87, 64;
	setp.ne.s32 	%p3, %r89, 0;
	@%p3 bra 	$L__BB2_3;
$L__BB2_4:
	and.b32  	%r13, %r1, 3;
	setp.eq.s32 	%p4, %r13, 0;
	@%p4 bra 	$L__BB2_9;
	setp.eq.s32 	%p5, %r13, 1;
	@%p5 bra 	$L__BB2_7;
	ld.param.u32 	%r85, [_Z10mxm_sharedPdiS_iS_i_param_3];
	ld.param.u64 	%rd29, [_Z10mxm_sharedPdiS_iS_i_param_2];
	ld.param.u32 	%r82, [_Z10mxm_sharedPdiS_iS_i_param_1];
	ld.param.u64 	%rd26, [_Z10mxm_sharedPdiS_iS_i_param_0];
	shl.b32 	%r44, %r91, 4;
	mad.lo.s32 	%r49, %r82, %r26, %r22;
	add.s32 	%r50, %r49, %r44;
	cvta.to.global.u64 	%rd13, %rd26;
	mul.wide.s32 	%rd14, %r50, 8;
	add.s64 	%rd15, %rd13, %rd14;
	ld.global.f64 	%fd207, [%rd15];
	shl.b32 	%r52, %r23, 7;
	mov.u32 	%r53, _ZZ10mxm_sharedPdiS_iS_iE2as;
	add.s32 	%r54, %r53, %r52;
	shl.b32 	%r55, %r22, 3;
	add.s32 	%r56, %r54, %r55;
	st.shared.f64 	[%r56], %fd207;
	mad.lo.s32 	%r57, %r85, %r26, %r23;
	add.s32 	%r58, %r57, %r44;
	cvta.to.global.u64 	%rd16, %rd29;
	mul.wide.s32 	%rd17, %r58, 8;
	add.s64 	%rd18, %rd16, %rd17;
	ld.global.f64 	%fd208, [%rd18];
	mov.u32 	%r59, _ZZ10mxm_sharedPdiS_iS_iE2bs;
	add.s32 	%r60, %r59, %r55;
	add.s32 	%r61, %r60, %r52;
	st.shared.f64 	[%r61], %fd208;
	bar.sync 	0;
	ld.shared.f64 	%fd209, [%r54];
	ld.shared.f64 	%fd210, [%r60];
	fma.rn.f64 	%fd211, %fd209, %fd210, %fd357;
	ld.shared.f64 	%fd212, [%r54+8];
	ld.shared.f64 	%fd213, [%r60+128];
	fma.rn.f64 	%fd214, %fd212, %fd213, %fd211;
	ld.shared.f64 	%fd215, [%r54+16];
	ld.shared.f64 	%fd216, [%r60+256];
	fma.rn.f64 	%fd217, %fd215, %fd216, %fd214;
	ld.shared.f64 	%fd218, [%r54+24];
	ld.shared.f64 	%fd219, [%r60+384];
	fma.rn.f64 	%fd220, %fd218, %fd219, %fd217;
	ld.shared.f64 	%fd221, [%r54+32];
	ld.shared.f64 	%fd222, [%r60+512];
	fma.rn.f64 	%fd223, %fd221, %fd222, %fd220;
	ld.shared.f64 	%fd224, [%r54+40];
	ld.shared.f64 	%fd225, [%r60+640];
	fma.rn.f64 	%fd226, %fd224, %fd225, %fd223;
	ld.shared.f64 	%fd227, [%r54+48];
	ld.shared.f64 	%fd228, [%r60+768];
	fma.rn.f64 	%fd229, %fd227, %fd228, %fd226;
	ld.shared.f64 	%fd230, [%r54+56];
	ld.shared.f64 	%fd231, [%r60+896];
	fma.rn.f64 	%fd232, %fd230, %fd231, %fd229;
	ld.shared.f64 	%fd233, [%r54+64];
	ld.shared.f64 	%fd234, [%r60+1024];
	fma.rn.f64 	%fd235, %fd233, %fd234, %fd232;
	ld.shared.f64 	%fd236, [%r54+72];
	ld.shared.f64 	%fd237, [%r60+1152];
	fma.rn.f64 	%fd238, %fd236, %fd237, %fd235;
	ld.shared.f64 	%fd239, [%r54+80];
	ld.shared.f64 	%fd240, [%r60+1280];
	fma.rn.f64 	%fd241, %fd239, %fd240, %fd238;
	ld.shared.f64 	%fd242, [%r54+88];
	ld.shared.f64 	%fd243, [%r60+1408];
	fma.rn.f64 	%fd244, %fd242, %fd243, %fd241;
	ld.shared.f64 	%fd245, [%r54+96];
	ld.shared.f64 	%fd246, [%r60+1536];
	fma.rn.f64 	%fd247, %fd245, %fd246, %fd244;
	ld.shared.f64 	%fd248, [%r54+104];
	ld.shared.f64 	%fd249, [%r60+1664];
	fma.rn.f64 	%fd250, %fd248, %fd249, %fd247;
	ld.shared.f64 	%fd251, [%r54+112];
	ld.shared.f64 	%fd252, [%r60+1792];
	fma.rn.f64 	%fd253, %fd251, %fd252, %fd250;
	ld.shared.f64 	%fd254, [%r54+120];
	ld.shared.f64 	%fd255, [%r60+1920];
	fma.rn.f64 	%fd256, %fd254, %fd255, %fd253;
	bar.sync 	0;
	st.global.f64 	[%rd1], %fd256;
	ld.global.f64 	%fd257, [%rd15+128];
	st.shared.f64 	[%r56], %fd257;
	ld.global.f64 	%fd258, [%rd18+128];
	st.shared.f64 	[%r61], %fd258;
	bar.sync 	0;
	ld.shared.f64 	%fd259, [%r54];
	ld.shared.f64 	%fd260, [%r60];
	fma.rn.f64 	%fd261, %fd259, %fd260, %fd256;
	ld.shared.f64 	%fd262, [%r54+8];
	ld.shared.f64 	%fd263, [%r60+128];
	fma.rn.f64 	%fd264, %fd262, %fd263, %fd261;
	ld.shared.f64 	%fd265, [%r54+16];
	ld.shared.f64 	%fd266, [%r60+256];
	fma.rn.f64 	%fd267, %fd265, %fd266, %fd264;
	ld.shared.f64 	%fd268, [%r54+24];
	ld.shared.f64 	%fd269, [%r60+384];
	fma.rn.f64 	%fd270, %fd268, %fd269, %fd267;
	ld.shared.f64 	%fd271, [%r54+32];
	ld.shared.f64 	%fd272, [%r60+512];
	fma.rn.f64 	%fd273, %fd271, %fd272, %fd270;
	ld.shared.f64 	%fd274, [%r54+40];
	ld.shared.f64 	%fd275, [%r60+640];
	fma.rn.f64 	%fd276, %fd274, %fd275, %fd273;
	ld.shared.f64 	%fd277, [%r54+48];
	ld.shared.f64 	%fd278, [%r60+768];
	fma.rn.f64 	%fd279, %fd277, %fd278, %fd276;
	ld.shared.f64 	%fd280, [%r54+56];
	ld.shared.f64 	%fd281, [%r60+896];
	fma.rn.f64 	%fd282, %fd280, %fd281, %fd279;
	ld.shared.f64 	%fd283, [%r54+64];
	ld.shared.f64 	%fd284, [%r60+1024];
	fma.rn.f64 	%fd285, %fd283, %fd284, %fd282;
	ld.shared.f64 	%fd286, [%r54+72];
	ld.shared.f64 	%fd287, [%r60+1152];
	fma.rn.f64 	%fd288, %fd286, %fd287, %fd285;
	ld.shared.f64 	%fd289, [%r54+80];
	ld.shared.f64 	%fd290, [%r60+1280];
	fma.rn.f64 	%fd291, %fd289, %fd290, %fd288;
	ld.shared.f64 	%fd292, [%r54+88];
	ld.shared.f64 	%fd293, [%r60+1408];
	fma.rn.f64 	%fd294, %fd292, %fd293, %fd291;
	ld.shared.f64 	%fd295, [%r54+96];
	ld.shared.f64 	%fd296, [%r60+1536];
	fma.rn.f64 	%fd297, %fd295, %fd296, %fd294;
	ld.shared.f64 	%fd298, [%r54+104];
	ld.shared.f64 	%fd299, [%r60+1664];
	fma.rn.f64 	%fd300, %fd298, %fd299, %fd297;
	ld.shared.f64 	%fd301, [%r54+112];
	ld.shared.f64 	%fd302, [%r60+1792];
	fma.rn.f64 	%fd303, %fd301, %fd302, %fd300;
	ld.shared.f64 	%fd304, [%r54+120];
	ld.shared.f64 	%fd305, [%r60+1920];
	fma.rn.f64 	%fd357, %fd304, %fd305, %fd303;
	bar.sync 	0;
	st.global.f64 	[%rd1], %fd357;
	add.s32 	%r91, %r91, 2;
$L__BB2_7:
	and.b32  	%r62, %r1, 1;
	setp.eq.b32 	%p6, %r62, 1;
	not.pred 	%p7, %p6;
	@%p7 bra 	$L__BB2_9;
	ld.param.u32 	%r86, [_Z10mxm_sharedPdiS_iS_i_param_3];
	ld.param.u64 	%rd30, [_Z10mxm_sharedPdiS_iS_i_param_2];
	ld.param.u32 	%r83, [_Z10mxm_sharedPdiS_iS_i_param_1];
	ld.param.u64 	%rd27, [_Z10mxm_sharedPdiS_iS_i_param_0];
	shl.b32 	%r63, %r91, 4;
	mad.lo.s32 	%r68, %r83, %r26, %r22;
	add.s32 	%r69, %r68, %r63;
	cvta.to.global.u64 	%rd19, %rd27;
	mul.wide.s32 	%rd20, %r69, 8;
	add.s64 	%rd21, %rd19, %rd20;
	ld.global.f64 	%fd306, [%rd21];
	shl.b32 	%r71, %r23, 7;
	mov.u32 	%r72, _ZZ10mxm_sharedPdiS_iS_iE2as;
	add.s32 	%r73, %r72, %r71;
	shl.b32 	%r74, %r22, 3;
	add.s32 	%r75, %r73, %r74;
	st.shared.f64 	[%r75], %fd306;
	mad.lo.s32 	%r76, %r86, %r26, %r23;
	add.s32 	%r77, %r76, %r63;
	cvta.to.global.u64 	%rd22, %rd30;
	mul.wide.s32 	%rd23, %r77, 8;
	add.s64 	%rd24, %rd22, %rd23;
	ld.global.f64 	%fd307, [%rd24];
	mov.u32 	%r78, _ZZ10mxm_sharedPdiS_iS_iE2bs;
	add.s32 	%r79, %r78, %r74;
	add.s32 	%r80, %r79, %r71;
	st.shared.f64 	[%r80], %fd307;
	bar.sync 	0;
	ld.shared.f64 	%fd308, [%r73];
	ld.shared.f64 	%fd309, [%r79];
	fma.rn.f64 	%fd310, %fd308, %fd309, %fd357;
	ld.shared.f64 	%fd311, [%r73+8];
	ld.shared.f64 	%fd312, [%r79+128];
	fma.rn.f64 	%fd313, %fd311, %fd312, %fd310;
	ld.shared.f64 	%fd314, [%r73+16];
	ld.shared.f64 	%fd315, [%r79+256];
	fma.rn.f64 	%fd316, %fd314, %fd315, %fd313;
	ld.shared.f64 	%fd317, [%r73+24];
	ld.shared.f64 	%fd318, [%r79+384];
	fma.rn.f64 	%fd319, %fd317, %fd318, %fd316;
	ld.shared.f64 	%fd320, [%r73+32];
	ld.shared.f64 	%fd321, [%r79+512];
	fma.rn.f64 	%fd322, %fd320, %fd321, %fd319;
	ld.shared.f64 	%fd323, [%r73+40];
	ld.shared.f64 	%fd324, [%r79+640];
	fma.rn.f64 	%fd325, %fd323, %fd324, %fd322;
	ld.shared.f64 	%fd326, [%r73+48];
	ld.shared.f64 	%fd327, [%r79+768];
	fma.rn.f64 	%fd328, %fd326, %fd327, %fd325;
	ld.shared.f64 	%fd329, [%r73+56];
	ld.shared.f64 	%fd330, [%r79+896];
	fma.rn.f64 	%fd331, %fd329, %fd330, %fd328;
	ld.shared.f64 	%fd332, [%r73+64];
	ld.shared.f64 	%fd333, [%r79+1024];
	fma.rn.f64 	%fd334, %fd332, %fd333, %fd331;
	ld.shared.f64 	%fd335, [%r73+72];
	ld.shared.f64 	%fd336, [%r79+1152];
	fma.rn.f64 	%fd337, %fd335, %fd336, %fd334;
	ld.shared.f64 	%fd338, [%r73+80];
	ld.shared.f64 	%fd339, [%r79+1280];
	fma.rn.f64 	%fd340, %fd338, %fd339, %fd337;
	ld.shared.f64 	%fd341, [%r73+88];
	ld.shared.f64 	%fd342, [%r79+1408];
	fma.rn.f64 	%fd343, %fd341, %fd342, %fd340;
	ld.shared.f64 	%fd344, [%r73+96];
	ld.shared.f64 	%fd345, [%r79+1536];
	fma.rn.f64 	%fd346, %fd344, %fd345, %fd343;
	ld.shared.f64 	%fd347, [%r73+104];
	ld.shared.f64 	%fd348, [%r79+1664];
	fma.rn.f64 	%fd349, %fd347, %fd348, %fd346;
	ld.shared.f64 	%fd350, [%r73+112];
	ld.shared.f64 	%fd351, [%r79+1792];
	fma.rn.f64 	%fd352, %fd350, %fd351, %fd349;
	ld.shared.f64 	%fd353, [%r73+120];
	ld.shared.f64 	%fd354, [%r79+1920];
	fma.rn.f64 	%fd355, %fd353, %fd354, %fd352;
	bar.sync 	0;
	st.global.f64 	[%rd1], %fd355;
$L__BB2_9:
	ret;

}


// ===== COMPILED SASS (sm_100) =====

	.target	sm_100

	.elftype	@"ET_EXEC"


//--------------------- .note.nv.tkinfo           --------------------------
	.section	.note.nv.tkinfo,"",@"SHT_NOTE"
	.sectionflags	@"SHF_NOTE_NV_TKINFO"
	.tkinfo
        /*0018*/ 	.word	0x00000002
        /*0030*/ 	.string	""
        /*0030*/ 	.string	"ptxas"
        /*0030*/ 	.string	"Cuda compilation tools, release 13.0, V13.0.88"
        /*0030*/ 	.string	"Build cuda_13.0.r13.0/compiler.36424714_0"
        /*0030*/ 	.string	"-arch sm_100 -m 64 "



//--------------------- .note.nv.cuinfo           --------------------------
	.section	.note.nv.cuinfo,"",@"SHT_NOTE"
	.sectionflags	@"SHF_NOTE_NV_CUINFO"
        /*0018*/ 	.short	0x0002
        /*001a*/ 	.short	0x0064
        /*001c*/ 	.short	0x0082
	.zero		2


//--------------------- .nv.info                  --------------------------
	.section	.nv.info,"",@"SHT_CUDA_INFO"
	.align	4


	//----- nvinfo : EIATTR_REGCOUNT
	.align		4
        /*0000*/ 	.byte	0x04, 0x2f
        /*0002*/ 	.short	(.L_1 - .L_0)
	.align		4
.L_0:
        /*0004*/ 	.word	index@(_Z11mxm_vanillaPdiS_iS_iii)
        /*0008*/ 	.word	0x00000020


	//----- nvinfo : EIATTR_FRAME_SIZE
	.align		4
.L_1:
        /*000c*/ 	.byte	0x04, 0x11
        /*000e*/ 	.short	(.L_3 - .L_2)
	.align		4
.L_2:
        /*0010*/ 	.word	index@(_Z11mxm_vanillaPdiS_iS_iii)
        /*0014*/ 	.word	0x00000000


	//----- nvinfo : EIATTR_REGCOUNT
	.align		4
.L_3:
        /*0018*/ 	.byte	0x04, 0x2f
        /*001a*/ 	.short	(.L_5 - .L_4)
	.align		4
.L_4:
        /*001c*/ 	.word	index@(_Z6mxm_1dPdiS_iS_i)
        /*0020*/ 	.word	0x00000020


	//----- nvinfo : EIATTR_FRAME_SIZE
	.align		4
.L_5:
        /*0024*/ 	.byte	0x04, 0x11
        /*0026*/ 	.short	(.L_7 - .L_6)
	.align		4
.L_6:
        /*0028*/ 	.word	index@(_Z6mxm_1dPdiS_iS_i)
        /*002c*/ 	.word	0x00000000


	//----- nvinfo : EIATTR_REGCOUNT
	.align		4
.L_7:
        /*0030*/ 	.byte	0x04, 0x2f
        /*0032*/ 	.short	(.L_9 - .L_8)
	.align		4
.L_8:
        /*0034*/ 	.word	index@(_Z10mxm_sharedPdiS_iS_i)
        /*0038*/ 	.word	0x00000028


	//----- nvinfo : EIATTR_FRAME_SIZE
	.align		4
.L_9:
        /*003c*/ 	.byte	0x04, 0x11
        /*003e*/ 	.short	(.L_11 - .L_10)
	.align		4
.L_10:
        /*0040*/ 	.word	index@(_Z10mxm_sharedPdiS_iS_i)
        /*0044*/ 	.word	0x00000000


	//----- nvinfo : EIATTR_MIN_STACK_SIZE
	.align		4
.L_11:
        /*0048*/ 	.byte	0x04, 0x12
        /*004a*/ 	.short	(.L_13 - .L_12)
	.align		4
.L_12:
        /*004c*/ 	.word	index@(_Z10mxm_sharedPdiS_iS_i)
        /*0050*/ 	.word	0x00000000


	//----- nvinfo : EIATTR_MIN_STACK_SIZE
	.align		4
.L_13:
        /*0054*/ 	.byte	0x04, 0x12
        /*0056*/ 	.short	(.L_15 - .L_14)
	.align		4
.L_14:
        /*0058*/ 	.word	index@(_Z6mxm_1dPdiS_iS_i)
        /*005c*/ 	.word	0x00000000


	//----- nvinfo : EIATTR_MIN_STACK_SIZE
	.align		4
.L_15:
        /*0060*/ 	.byte	0x04, 0x12
        /*0062*/ 	.short	(.L_17 - .L_16)
	.align		4
.L_16:
        /*0064*/ 	.word	index@(_Z11mxm_vanillaPdiS_iS_iii)
        /*0068*/ 	.word	0x00000000
.L_17:


//--------------------- .nv.compat                --------------------------
	.section	.nv.compat,"",@"SHT_CUDA_COMPAT_INFO"
	.align	4
        /*0000*/ 	.byte	0x02, 0x09, 0x00, 0x00, 0x02, 0x02, 0x01, 0x00, 0x02, 0x05, 0x05, 0x00, 0x03, 0x07, 0x01, 0x01
        /*0010*/ 	.byte	0x02, 0x03, 0x00, 0x00, 0x02, 0x06, 0x01, 0x00, 0x04, 0x0b, 0x08, 0x00, 0x01, 0x00, 0x00, 0x00
        /*0020*/ 	.byte	0x00, 0x00, 0x00, 0x00


//--------------------- .nv.info._Z10mxm_sharedPdiS_iS_i --------------------------
	.section	.nv.info._Z10mxm_sharedPdiS_iS_i,"",@"SHT_CUDA_INFO"
	.sectionflags	@""
	.align	4


	//----- nvinfo : EIATTR_CUDA_API_VERSION
	.align		4
        /*0000*/ 	.byte	0x04, 0x37
        /*0002*/ 	.short	(.L_19 - .L_18)
.L_18:
        /*0004*/ 	.word	0x00000082


	//----- nvinfo : EIATTR_KPARAM_INFO
	.align		4
.L_19:
        /*0008*/ 	.byte	0x04, 0x17
        /*000a*/ 	.short	(.L_21 - .L_20)
.L_20:
        /*000c*/ 	.word	0x00000000
        /*0010*/ 	.short	0x0005
        /*0012*/ 	.short	0x0028
        /*0014*/ 	.byte	0x00, 0xf0, 0x11, 0x00


	//----- nvinfo : EIATTR_KPARAM_INFO
	.align		4
.L_21:
        /*0018*/ 	.byte	0x04, 0x17
        /*001a*/ 	.short	(.L_23 - .L_22)
.L_22:
        /*001c*/ 	.word	0x00000000
        /*0020*/ 	.short	0x0004
        /*0022*/ 	.short	0x0020
        /*0024*/ 	.byte	0x00, 0xf5, 0x21, 0x00


	//----- nvinfo : EIATTR_KPARAM_INFO
	.align		4
.L_23:
        /*0028*/ 	.byte	0x04, 0x17
        /*002a*/ 	.short	(.L_25 - .L_24)
.L_24:
        /*002c*/ 	.word	0x00000000
        /*0030*/ 	.short	0x0003
        /*0032*/ 	.short	0x0018
        /*0034*/ 	.byte	0x00, 0xf0, 0x11, 0x00


	//----- nvinfo : EIATTR_KPARAM_INFO
	.align		4
.L_25:
        /*0038*/ 	.byte	0x04, 0x17
        /*003a*/ 	.short	(.L_27 - .L_26)
.L_26:
        /*003c*/ 	.word	0x00000000
        /*0040*/ 	.short	0x0002
        /*0042*/ 	.short	0x0010
        /*0044*/ 	.byte	0x00, 0xf5, 0x21, 0x00


	//----- nvinfo : EIATTR_KPARAM_INFO
	.align		4
.L_27:
        /*0048*/ 	.byte	0x04, 0x17
        /*004a*/ 	.short	(.L_29 - .L_28)
.L_28:
        /*004c*/ 	.word	0x00000000
        /*0050*/ 	.short	0x0001
        /*0052*/ 	.short	0x0008
        /*0054*/ 	.byte	0x00, 0xf0, 0x11, 0x00


	//----- nvinfo : EIATTR_KPARAM_INFO
	.align		4
.L_29:
        /*0058*/ 	.byte	0x04, 0x17
        /*005a*/ 	.short	(.L_31 - .L_30)
.L_30:
        /*005c*/ 	.word	0x00000000
        /*0060*/ 	.short	0x0000
        /*0062*/ 	.short	0x0000
        /*0064*/ 	.byte	0x00, 0xf5, 0x21, 0x00


	//----- nvinfo : EIATTR_SPARSE_MMA_MASK
	.align		4
.L_31:
        /*0068*/ 	.byte	0x03, 0x50
        /*006a*/ 	.short	0x0000


	//----- nvinfo : EIATTR_MAXREG_COUNT
	.align		4
        /*006c*/ 	.byte	0x03, 0x1b
        /*006e*/ 	.short	0x00ff


	//----- nvinfo : EIATTR_NUM_BARRIERS
	.align		4
        /*0070*/ 	.byte	0x02, 0x4c
        /*0072*/ 	.byte	0x01
	.zero		1


	//----- nvinfo : EIATTR_MERCURY_ISA_VERSION
	.align		4
        /*0074*/ 	.byte	0x03, 0x5f
        /*0076*/ 	.short	0x0101


	//----- nvinfo : EIATTR_VRC_CTA_INIT_COUNT
	.align		4
        /*0078*/ 	.byte	0x02, 0x4a
	.zero		1
	.zero		1


	//----- nvinfo : EIATTR_EXIT_INSTR_OFFSETS
	.align		4
        /*007c*/ 	.byte	0x04, 0x1c
        /*007e*/ 	.short	(.L_33 - .L_32)


	//   ....[0]....
.L_32:
        /*0080*/ 	.word	0x00000030


	//   ....[1]....
        /*0084*/ 	.word	0x00000ed0


	//   ....[2]....
        /*0088*/ 	.word	0x00001600


	//   ....[3]....
        /*008c*/ 	.word	0x000019f0


	//----- nvinfo : EIATTR_CBANK_PARAM_SIZE
	.align		4
.L_33:
        /*0090*/ 	.byte	0x03, 0x19
        /*0092*/ 	.short	0x002c


	//----- nvinfo : EIATTR_PARAM_CBANK
	.align		4
        /*0094*/ 	.byte	0x04, 0x0a
        /*0096*/ 	.short	(.L_35 - .L_34)
	.align		4
.L_34:
        /*0098*/ 	.word	index@(.nv.constant0._Z10mxm_sharedPdiS_iS_i)
        /*009c*/ 	.short	0x0380
        /*009e*/ 	.short	0x002c


	//----- nvinfo : EIATTR_SW_WAR
	.align		4
.L_35:
        /*00a0*/ 	.byte	0x04, 0x36
        /*00a2*/ 	.short	(.L_37 - .L_36)
.L_36:
        /*00a4*/ 	.word	0x00000008
.L_37:


//--------------------- .nv.info._Z6mxm_1dPdiS_iS_i --------------------------
	.section	.nv.info._Z6mxm_1dPdiS_iS_i,"",@"SHT_CUDA_INFO"
	.sectionflags	@""
	.align	4


	//----- nvinfo : EIATTR_CUDA_API_VERSION
	.align		4
        /*0000*/ 	.byte	0x04, 0x37
        /*0002*/ 	.short	(.L_39 - .L_38)
.L_38:
        /*0004*/ 	.word	0x00000082


	//----- nvinfo : EIATTR_KPARAM_INFO
	.align		4
.L_39:
        /*0008*/ 	.byte	0x04, 0x17
        /*000a*/ 	.short	(.L_41 - .L_40)
.L_40:
        /*000c*/ 	.word	0x00000000
        /*0010*/ 	.short	0x0005
        /*0012*/ 	.short	0x0028
        /*0014*/ 	.byte	0x00, 0xf0, 0x11, 0x00


	//----- nvinfo : EIATTR_KPARAM_INFO
	.align		4
.L_41:
        /*0018*/ 	.byte	0x04, 0x17
        /*001a*/ 	.short	(.L_43 - .L_42)
.L_42:
        /*001c*/ 	.word	0x00000000
        /*0020*/ 	.short	0x0004
        /*0022*/ 	.short	0x0020
        /*0024*/ 	.byte	0x00, 0xf5, 0x21, 0x00


	//----- nvinfo : EIATTR_KPARAM_INFO
	.align		4
.L_43:
        /*0028*/ 	.byte	0x04, 0x17
        /*002a*/ 	.short	(.L_45 - .L_44)
.L_44:
        /*002c*/ 	.word	0x00000000
        /*0030*/ 	.short	0x0003
        /*0032*/ 	.short	0x0018
        /*0034*/ 	.byte	0x00, 0xf0, 0x11, 0x00


	//----- nvinfo : EIATTR_KPARAM_INFO
	.align		4
.L_45:
        /*0038*/ 	.byte	0x04, 0x17
        /*003a*/ 	.short	(.L_47 - .L_46)
.L_46:
        /*003c*/ 	.word	0x00000000
        /*0040*/ 	.short	0x0002
        /*0042*/ 	.short	0x0010
        /*0044*/ 	.byte	0x00, 0xf5, 0x21, 0x00


	//----- nvinfo : EIATTR_KPARAM_INFO
	.align		4
.L_47:
        /*0048*/ 	.byte	0x04, 0x17
        /*004a*/ 	.short	(.L_49 - .L_48)
.L_48:
        /*004c*/ 	.word	0x00000000
        /*0050*/ 	.short	0x0001
        /*0052*/ 	.short	0x0008
        /*0054*/ 	.byte	0x00, 0xf0, 0x11, 0x00


	//----- nvinfo : EIATTR_KPARAM_INFO
	.align		4
.L_49:
        /*0058*/ 	.byte	0x04, 0x17
        /*005a*/ 	.short	(.L_51 - .L_50)
.L_50:
        /*005c*/ 	.word	0x00000000
        /*0060*/ 	.short	0x0000
        /*0062*/ 	.short	0x0000
        /*0064*/ 	.byte	0x00, 0xf5, 0x21, 0x00


	//----- nvinfo : EIATTR_SPARSE_MMA_MASK
	.align		4
.L_51:
        /*0068*/ 	.byte	0x03, 0x50
        /*006a*/ 	.short	0x0000


	//----- nvinfo : EIATTR_MAXREG_COUNT
	.align		4
        /*006c*/ 	.byte	0x03, 0x1b
        /*006e*/ 	.short	0x00ff


	//----- nvinfo : EIATTR_MERCURY_ISA_VERSION
	.align		4
        /*0070*/ 	.byte	0x03, 0x5f
        /*0072*/ 	.short	0x0101


	//----- nvinfo : EIATTR_VRC_CTA_INIT_COUNT
	.align		4
        /*0074*/ 	.byte	0x02, 0x4a
	.zero		1
	.zero		1


	//----- nvinfo : EIATTR_EXIT_INSTR_OFFSETS
	.align		4
        /*0078*/ 	.byte	0x04, 0x1c
        /*007a*/ 	.short	(.L_53 - .L_52)


	//   ....[0]....
.L_52:
        /*007c*/ 	.word	0x00000090


	//   ....[1]....
        /*0080*/ 	.word	0x000009a0


	//   ....[2]....
        /*0084*/ 	.word	0x00000b80


	//   ....[3]....
        /*0088*/ 	.word	0x00000c80


	//   ....[4]....
        /*008c*/ 	.word	0x00000d40


	//   ....[5]....
        /*0090*/ 	.word	0x00000d90


	//----- nvinfo : EIATTR_CBANK_PARAM_SIZE
	.align		4
.L_53:
        /*0094*/ 	.byte	0x03, 0x19
        /*0096*/ 	.short	0x002c


	//----- nvinfo : EIATTR_PARAM_CBANK
	.align		4
        /*0098*/ 	.byte	0x04, 0x0a
        /*009a*/ 	.short	(.L_55 - .L_54)
	.align		4
.L_54:
        /*009c*/ 	.word	index@(.nv.constant0._Z6mxm_1dPdiS_iS_i)
        /*00a0*/ 	.short	0x0380
        /*00a2*/ 	.short	0x002c


	//----- nvinfo : EIATTR_SW_WAR
	.align		4
.L_55:
        /*00a4*/ 	.byte	0x04, 0x36
        /*00a6*/ 	.short	(.L_57 - .L_56)
.L_56:
        /*00a8*/ 	.word	0x00000008
.L_57:


//--------------------- .nv.info._Z11mxm_vanillaPdiS_iS_iii --------------------------
	.section	.nv.info._Z11mxm_vanillaPdiS_iS_iii,"",@"SHT_CUDA_INFO"
	.sectionflags	@""
	.align	4


	//----- nvinfo : EIATTR_CUDA_API_VERSION
	.align		4
        /*0000*/ 	.byte	0x04, 0x37
        /*0002*/ 	.short	(.L_59 - .L_58)
.L_58:
        /*0004*/ 	.word	0x00000082


	//----- nvinfo : EIATTR_KPARAM_INFO
	.align		4
.L_59:
        /*0008*/ 	.byte	0x04, 0x17
        /*000a*/ 	.short	(.L_61 - .L_60)
.L_60:
        /*000c*/ 	.word	0x00000000
        /*0010*/ 	.short	0x0007
        /*0012*/ 	.short	0x0030
        /*0014*/ 	.byte	0x00, 0xf0, 0x11, 0x00


	//----- nvinfo : EIATTR_KPARAM_INFO
	.align		4
.L_61:
        /*0018*/ 	.byte	0x04, 0x17
        /*001a*/ 	.short	(.L_63 - .L_62)
.L_62:
        /*001c*/ 	.word	0x00000000
        /*0020*/ 	.short	0x0006
        /*0022*/ 	.short	0x002c
        /*0024*/ 	.byte	0x00, 0xf0, 0x11, 0x00


	//----- nvinfo : EIATTR_KPARAM_INFO
	.align		4
.L_63:
        /*0028*/ 	.byte	0x04, 0x17
        /*002a*/ 	.short	(.L_65 - .L_64)
.L_64:
        /*002c*/ 	.word	0x00000000
        /*0030*/ 	.short	0x0005
        /*0032*/ 	.short	0x0028
        /*0034*/ 	.byte	0x00, 0xf0, 0x11, 0x00


	//----- nvinfo : EIATTR_KPARAM_INFO
	.align		4
.L_65:
        /*0038*/ 	.byte	0x04, 0x17
        /*003a*/ 	.short	(.L_67 - .L_66)
.L_66:
        /*003c*/ 	.word	0x00000000
        /*0040*/ 	.short	0x0004
        /*0042*/ 	.short	0x0020
        /*0044*/ 	.byte	0x00, 0xf5, 0x21, 0x00


	//----- nvinfo : EIATTR_KPARAM_INFO
	.align		4
.L_67:
        /*0048*/ 	.byte	0x04, 0x17
        /*004a*/ 	.short	(.L_69 - .L_68)
.L_68:
        /*004c*/ 	.word	0x00000000
        /*0050*/ 	.short	0x0003
        /*0052*/ 	.short	0x0018
        /*0054*/ 	.byte	0x00, 0xf0, 0x11, 0x00


	//----- nvinfo : EIATTR_KPARAM_INFO
	.align		4
.L_69:
        /*0058*/ 	.byte	0x04, 0x17
        /*005a*/ 	.short	(.L_71 - .L_70)
.L_70:
        /*005c*/ 	.word	0x00000000
        /*0060*/ 	.short	0x0002
        /*0062*/ 	.short	0x0010
        /*0064*/ 	.byte	0x00, 0xf5, 0x21, 0x00


	//----- nvinfo : EIATTR_KPARAM_INFO
	.align		4
.L_71:
        /*0068*/ 	.byte	0x04, 0x17
        /*006a*/ 	.short	(.L_73 - .L_72)
.L_72:
        /*006c*/ 	.word	0x00000000
        /*0070*/ 	.short	0x0001
        /*0072*/ 	.short	0x0008
        /*0074*/ 	.byte	0x00, 0xf0, 0x11, 0x00


	//----- nvinfo : EIATTR_KPARAM_INFO
	.align		4
.L_73:
        /*0078*/ 	.byte	0x04, 0x17
        /*007a*/ 	.short	(.L_75 - .L_74)
.L_74:
        /*007c*/ 	.word	0x00000000
        /*0080*/ 	.short	0x0000
        /*0082*/ 	.short	0x0000
        /*0084*/ 	.byte	0x00, 0xf5, 0x21, 0x00


	//----- nvinfo : EIATTR_SPARSE_MMA_MASK
	.align		4
.L_75:
        /*0088*/ 	.byte	0x03, 0x50
        /*008a*/ 	.short	0x0000


	//----- nvinfo : EIATTR_MAXREG_COUNT
	.align		4
        /*008c*/ 	.byte	0x03, 0x1b
        /*008e*/ 	.short	0x00ff


	//----- nvinfo : EIATTR_MERCURY_ISA_VERSION
	.align		4
        /*0090*/ 	.byte	0x03, 0x5f
        /*0092*/ 	.short	0x0101


	//----- nvinfo : EIATTR_VRC_CTA_INIT_COUNT
	.align		4
        /*0094*/ 	.byte	0x02, 0x4a
	.zero		1
	.zero		1


	//----- nvinfo : EIATTR_EXIT_INSTR_OFFSETS
	.align		4
        /*0098*/ 	.byte	0x04, 0x1c
        /*009a*/ 	.short	(.L_77 - .L_76)


	//   ....[0]....
.L_76:
        /*009c*/ 	.word	0x000000d0


	//   ....[1]....
        /*00a0*/ 	.word	0x00000880


	//   ....[2]....
        /*00a4*/ 	.word	0x000008a0


	//   ....[3]....
        /*00a8*/ 	.word	0x00001250


	//   ....[4]....
        /*00ac*/ 	.word	0x00001430


	//   ....[5]....
        /*00b0*/ 	.word	0x00001530


	//   ....[6]....
        /*00b4*/ 	.word	0x000015f0


	//   ....[7]....
        /*00b8*/ 	.word	0x00001640


	//   ....[8]....
        /*00bc*/ 	.word	0x00001f20


	//   ....[9]....
        /*00c0*/ 	.word	0x00002390


	//----- nvinfo : EIATTR_CBANK_PARAM_SIZE
	.align		4
.L_77:
        /*00c4*/ 	.byte	0x03, 0x19
        /*00c6*/ 	.short	0x0034


	//----- nvinfo : EIATTR_PARAM_CBANK
	.align		4
        /*00c8*/ 	.byte	0x04, 0x0a
        /*00ca*/ 	.short	(.L_79 - .L_78)
	.align		4
.L_78:
        /*00cc*/ 	.word	index@(.nv.constant0._Z11mxm_vanillaPdiS_iS_iii)
        /*00d0*/ 	.short	0x0380
        /*00d2*/ 	.short	0x0034


	//----- nvinfo : EIATTR_SW_WAR
	.align		4
.L_79:
        /*00d4*/ 	.byte	0x04, 0x36
        /*00d6*/ 	.short	(.L_81 - .L_80)
.L_80:
        /*00d8*/ 	.word	0x00000008
.L_81:


//--------------------- .nv.callgraph             --------------------------
	.section	.nv.callgraph,"",@"SHT_CUDA_CALLGRAPH"
	.align	4
	.sectionentsize	8
	.align		4
        /*0000*/ 	.word	0x00000000
	.align		4
        /*0004*/ 	.word	0xffffffff
	.align		4
        /*0008*/ 	.word	0x00000000
	.align		4
        /*000c*/ 	.word	0xfffffffe
	.align		4
        /*0010*/ 	.word	0x00000000
	.align		4
        /*0014*/ 	.word	0xfffffffd
	.align		4
        /*0018*/ 	.word	0x00000000
	.align		4
        /*001c*/ 	.word	0xfffffffc


//--------------------- .text._Z10mxm_sharedPdiS_iS_i --------------------------
	.section	.text._Z10mxm_sharedPdiS_iS_i,"ax",@progbits
	.align	128
        .global         _Z10mxm_sharedPdiS_iS_i
        .type           _Z10mxm_sharedPdiS_iS_i,@function
        .size           _Z10mxm_sharedPdiS_iS_i,(.L_x_46 - _Z10mxm_sharedPdiS_iS_i)
        .other          _Z10mxm_sharedPdiS_iS_i,@"STO_CUDA_ENTRY STV_DEFAULT"
_Z10mxm_sharedPdiS_iS_i:
.text._Z10mxm_sharedPdiS_iS_i:
[----:B------:R-:W-:Y:S08]  /*0000*/  LDC R1, c[0x0][0x37c] ;  /* 0x0000df00ff017b82 */ /* 0x000ff00000000800 */
[----:B------:R-:W0:Y:S02]  /*0010*/  LDC R6, c[0x0][0x388] ;  /* 0x0000e200ff067b82 */ /* 0x000e240000000800 */
[----:B0-----:R-:W-:-:S13]  /*0020*/  ISETP.GE.AND P0, PT, R6, 0x10, PT ;  /* 0x000000100600780c */ /* 0x001fda0003f06270 */
[----:B------:R-:W-:Y:S05]  /*0030*/  @!P0 EXIT ;  /* 0x000000000000894d */ /* 0x000fea0003800000 */
[----:B------:R-:W0:Y:S01]  /*0040*/  S2R R2, SR_TID.Y ;  /* 0x0000000000027919 */ /* 0x000e220000002200 */
[----:B------:R-:W-:Y:S01]  /*0050*/  SHF.R.S32.HI R3, RZ, 0x1f, R6 ;  /* 0x0000001fff037819 */ /* 0x000fe20000011406 */
[----:B------:R-:W1:Y:S01]  /*0060*/  LDC.64 R22, c[0x0][0x3a0] ;  /* 0x0000e800ff167b82 */ /* 0x000e620000000a00 */
[----:B------:R-:W2:Y:S01]  /*0070*/  LDCU UR4, c[0x0][0x398] ;  /* 0x00007300ff0477ac */ /* 0x000ea20008000800 */
[----:B------:R-:W0:Y:S01]  /*0080*/  S2R R5, SR_CTAID.Y ;  /* 0x0000000000057919 */ /* 0x000e220000002600 */
[----:B------:R-:W-:Y:S01]  /*0090*/  LEA.HI R3, R3, R6, RZ, 0x4 ;  /* 0x0000000603037211 */ /* 0x000fe200078f20ff */
[----:B------:R-:W-:Y:S01]  /*00a0*/  HFMA2 R16, -RZ, RZ, 0, 0 ;  /* 0x00000000ff107431 */ /* 0x000fe200000001ff */
[----:B------:R-:W3:Y:S01]  /*00b0*/  LDCU.64 UR8, c[0x0][0x358] ;  /* 0x00006b00ff0877ac */ /* 0x000ee20008000a00 */
[----:B------:R-:W4:Y:S01]  /*00c0*/  S2R R0, SR_TID.X ;  /* 0x0000000000007919 */ /* 0x000f220000002100 */
[----:B------:R-:W-:Y:S02]  /*00d0*/  SHF.R.S32.HI R20, RZ, 0x4, R3 ;  /* 0x00000004ff147819 */ /* 0x000fe40000011403 */
[----:B------:R-:W-:Y:S01]  /*00e0*/  CS2R R28, SRZ ;  /* 0x00000000001c7805 */ /* 0x000fe2000001ff00 */
[----:B------:R-:W4:Y:S01]  /*00f0*/  S2R R19, SR_CTAID.X ;  /* 0x0000000000137919 */ /* 0x000f220000002500 */
[----:B0-----:R-:W-:-:S02]  /*0100*/  IMAD R4, R5, 0x10, R2 ;  /* 0x0000001005047824 */ /* 0x001fc400078e0202 */
[----:B------:R-:W-:-:S05]  /*0110*/  VIADD R5, R20, 0xffffffff ;  /* 0xffffffff14057836 */ /* 0x000fca0000000000 */
[----:B------:R-:W-:Y:S01]  /*0120*/  ISETP.GE.U32.AND P0, PT, R5, 0x3, PT ;  /* 0x000000030500780c */ /* 0x000fe20003f06070 */
[----:B----4-:R-:W-:-:S04]  /*0130*/  IMAD R19, R19, 0x10, R0 ;  /* 0x0000001013137824 */ /* 0x010fc800078e0200 */
[CC--:B------:R-:W-:Y:S02]  /*0140*/  IMAD R3, R19.reuse, R6.reuse, R4 ;  /* 0x0000000613037224 */ /* 0x0c0fe400078e0204 */
[C---:B------:R-:W-:Y:S02]  /*0150*/  IMAD R21, R19.reuse, R6, R0 ;  /* 0x0000000613157224 */ /* 0x040fe400078e0200 */
[----:B--2---:R-:W-:Y:S02]  /*0160*/  IMAD R19, R19, UR4, R2 ;  /* 0x0000000413137c24 */ /* 0x004fe4000f8e0202 */
[----:B-1----:R-:W-:Y:S02]  /*0170*/  IMAD.WIDE.U32 R22, R3, 0x8, R22 ;  /* 0x0000000803167825 */ /* 0x002fe400078e0016 */
[----:B---3--:R-:W-:Y:S05]  /*0180*/  @!P0 BRA `(.L_x_0) ;  /* 0x0000000c004c8947 */ /* 0x008fea0003800000 */
[----:B------:R-:W0:Y:S01]  /*0190*/  S2UR UR6, SR_CgaCtaId ;  /* 0x00000000000679c3 */ /* 0x000e220000008800 */
[----:B------:R-:W-:Y:S01]  /*01a0*/  UMOV UR4, 0x400 ;  /* 0x0000040000047882 */ /* 0x000fe20000000000 */
[----:B------:R-:W-:Y:S01]  /*01b0*/  LOP3.LUT R16, R20, 0x7fffffc, RZ, 0xc0, !PT ;  /* 0x07fffffc14107812 */ /* 0x000fe200078ec0ff */
[----:B------:R-:W-:Y:S01]  /*01c0*/  UIADD3 UR5, UPT, UPT, UR4, 0x800, URZ ;  /* 0x0000080004057890 */ /* 0x000fe2000fffe0ff */
[----:B------:R-:W-:Y:S01]  /*01d0*/  IMAD.MOV.U32 R18, RZ, RZ, R21 ;  /* 0x000000ffff127224 */ /* 0x000fe200078e0015 */
[----:B------:R-:W-:Y:S01]  /*01e0*/  CS2R R28, SRZ ;  /* 0x00000000001c7805 */ /* 0x000fe2000001ff00 */
[----:B------:R-:W-:Y:S01]  /*01f0*/  IMAD.MOV.U32 R17, RZ, RZ, R19 ;  /* 0x000000ffff117224 */ /* 0x000fe200078e0013 */
[----:B------:R-:W-:Y:S01]  /*0200*/  IADD3 R6, PT, PT, -R16, RZ, RZ ;  /* 0x000000ff10067210 */ /* 0x000fe20007ffe1ff */
[----:B0-----:R-:W-:Y:S02]  /*0210*/  ULEA UR4, UR6, UR4, 0x18 ;  /* 0x0000000406047291 */ /* 0x001fe4000f8ec0ff */
[----:B------:R-:W-:-:S04]  /*0220*/  ULEA UR5, UR6, UR5, 0x18 ;  /* 0x0000000506057291 */ /* 0x000fc8000f8ec0ff */
[----:B------:R-:W-:Y:S02]  /*0230*/  LEA R5, R2, UR4, 0x7 ;  /* 0x0000000402057c11 */ /* 0x000fe4000f8e38ff */
[----:B------:R-:W-:-:S03]  /*0240*/  LEA R7, R0, UR5, 0x3 ;  /* 0x0000000500077c11 */ /* 0x000fc6000f8e18ff */
[----:B------:R-:W-:Y:S02]  /*0250*/  IMAD R4, R0, 0x8, R5 ;  /* 0x0000000800047824 */ /* 0x000fe400078e0205 */
[----:B------:R-:W-:-:S07]  /*0260*/  IMAD R3, R2, 0x80, R7 ;  /* 0x0000008002037824 */ /* 0x000fce00078e0207 */
.L_x_1:
[----:B0-----:R-:W0:Y:S08]  /*0270*/  LDC.64 R26, c[0x0][0x380] ;  /* 0x0000e000ff1a7b82 */ /* 0x001e300000000a00 */
[----:B------:R-:W1:Y:S01]  /*0280*/  LDC.64 R24, c[0x0][0x390] ;  /* 0x0000e400ff187b82 */ /* 0x000e620000000a00 */
[----:B0-----:R-:W-:-:S05]  /*0290*/  IMAD.WIDE R26, R18, 0x8, R26 ;  /* 0x00000008121a7825 */ /* 0x001fca00078e021a */
[----:B------:R-:W2:Y:S01]  /*02a0*/  LDG.E.64 R36, desc[UR8][R26.64] ;  /* 0x000000081a247981 */ /* 0x000ea2000c1e1b00 */
[----:B-1----:R-:W-:-:S05]  /*02b0*/  IMAD.WIDE R24, R17, 0x8, R24 ;  /* 0x0000000811187825 */ /* 0x002fca00078e0218 */
[----:B------:R-:W3:Y:S04]  /*02c0*/  LDG.E.64 R34, desc[UR8][R24.64] ;  /* 0x0000000818227981 */ /* 0x000ee8000c1e1b00 */
[----:B--2---:R-:W-:Y:S04]  /*02d0*/  STS.64 [R4], R36 ;  /* 0x0000002404007388 */ /* 0x004fe80000000a00 */
[----:B---3--:R-:W-:Y:S01]  /*02e0*/  STS.64 [R3], R34 ;  /* 0x0000002203007388 */ /* 0x008fe20000000a00 */
[----:B------:R-:W-:Y:S06]  /*02f0*/  BAR.SYNC.DEFER_BLOCKING 0x0 ;  /* 0x0000000000007b1d */ /* 0x000fec0000010000 */
[----:B------:R-:W-:Y:S04]  /*0300*/  LDS.64 R8, [R7] ;  /* 0x0000000007087984 */ /* 0x000fe80000000a00 */
[----:B------:R-:W0:Y:S04]  /*0310*/  LDS.128 R12, [R5] ;  /* 0x00000000050c7984 */ /* 0x000e280000000c00 */
[----:B------:R-:W1:Y:S04]  /*0320*/  LDS.64 R32, [R7+0x80] ;  /* 0x0000800007207984 */ /* 0x000e680000000a00 */
[----:B------:R-:W-:Y:S01]  /*0330*/  LDS.64 R30, [R7+0x100] ;  /* 0x00010000071e7984 */ /* 0x000fe20000000a00 */
[----:B0-----:R-:W-:-:S03]  /*0340*/  DFMA R12, R12, R8, R28 ;  /* 0x000000080c0c722b */ /* 0x001fc6000000001c */
[----:B------:R-:W0:Y:S04]  /*0350*/  LDS.128 R8, [R5+0x10] ;  /* 0x0000100005087984 */ /* 0x000e280000000c00 */
[----:B------:R-:W2:Y:S01]  /*0360*/  LDS.64 R28, [R7+0x180] ;  /* 0x00018000071c7984 */ /* 0x000ea20000000a00 */
[----:B-1----:R-:W-:-:S03]  /*0370*/  DFMA R14, R32, R14, R12 ;  /* 0x0000000e200e722b */ /* 0x002fc6000000000c */
[----:B------:R-:W-:Y:S05]  /*0380*/  LDS.64 R32, [R7+0x200] ;  /* 0x0002000007207984 */ /* 0x000fea0000000a00 */
[----:B0-----:R-:W-:Y:S02]  /*0390*/  DFMA R8, R8, R30, R14 ;  /* 0x0000001e0808722b */ /* 0x001fe4000000000e */
[----:B------:R-:W0:Y:S04]  /*03a0*/  LDS.128 R12, [R5+0x20] ;  /* 0x00002000050c7984 */ /* 0x000e280000000c00 */
[----:B------:R-:W-:Y:S02]  /*03b0*/  LDS.64 R30, [R7+0x300] ;  /* 0x00030000071e7984 */ /* 0x000fe40000000a00 */
[----:B--2---:R-:W-:-:S02]  /*03c0*/  DFMA R10, R28, R10, R8 ;  /* 0x0000000a1c0a722b */ /* 0x004fc40000000008 */
[----:B------:R-:W1:Y:S06]  /*03d0*/  LDS.64 R28, [R7+0x280] ;  /* 0x00028000071c7984 */ /* 0x000e6c0000000a00 */
[----:B0-----:R-:W-:Y:S02]  /*03e0*/  DFMA R12, R12, R32, R10 ;  /* 0x000000200c0c722b */ /* 0x001fe4000000000a */
[----:B------:R-:W0:Y:S04]  /*03f0*/  LDS.128 R8, [R5+0x30] ;  /* 0x0000300005087984 */ /* 0x000e280000000c00 */
[----:B------:R-:W-:Y:S02]  /*0400*/  LDS.64 R32, [R7+0x400] ;  /* 0x0004000007207984 */ /* 0x000fe40000000a00 */
[----:B-1----:R-:W-:-:S02]  /*0410*/  DFMA R14, R28, R14, R12 ;  /* 0x0000000e1c0e722b */ /* 0x002fc4000000000c */
        /* <DEDUP_REMOVED lines=13> */
[----:B------:R-:W2:Y:S02]  /*04f0*/  LDS.64 R30, [R7+0x680] ;  /* 0x00068000071e7984 */ /* 0x000ea40000000a00 */
[----:B-1----:R-:W-:-:S02]  /*0500*/  DFMA R10, R28, R10, R8 ;  /* 0x0000000a1c0a722b */ /* 0x002fc40000000008 */
[----:B------:R-:W-:Y:S06]  /*0510*/  LDS.64 R28, [R7+0x700] ;  /* 0x00070000071c7984 */ /* 0x000fec0000000a00 */
[----:B0-----:R-:W-:Y:S02]  /*0520*/  DFMA R32, R12, R32, R10 ;  /* 0x000000200c20722b */ /* 0x001fe4000000000a */
[----:B------:R-:W0:Y:S04]  /*0530*/  LDS.128 R8, [R5+0x70] ;  /* 0x0000700005087984 */ /* 0x000e280000000c00 */
[----:B------:R-:W1:Y:S02]  /*0540*/  LDS.64 R12, [R7+0x780] ;  /* 0x00078000070c7984 */ /* 0x000e640000000a00 */
[----:B--2---:R-:W-:Y:S01]  /*0550*/  DFMA R14, R30, R14, R32 ;  /* 0x0000000e1e0e722b */ /* 0x004fe20000000020 */
[----:B------:R-:W-:Y:S07]  /*0560*/  BAR.SYNC.DEFER_BLOCKING 0x0 ;  /* 0x0000000000007b1d */ /* 0x000fee0000010000 */
[----:B0-----:R-:W-:-:S08]  /*0570*/  DFMA R8, R8, R28, R14 ;  /* 0x0000001c0808722b */ /* 0x001fd0000000000e */
[----:B-1----:R-:W-:-:S07]  /*0580*/  DFMA R10, R12, R10, R8 ;  /* 0x0000000a0c0a722b */ /* 0x002fce0000000008 */
[----:B------:R-:W-:Y:S04]  /*0590*/  STG.E.64 desc[UR8][R22.64], R10 ;  /* 0x0000000a16007986 */ /* 0x000fe8000c101b08 */
[----:B------:R-:W2:Y:S04]  /*05a0*/  LDG.E.64 R32, desc[UR8][R26.64+0x80] ;  /* 0x000080081a207981 */ /* 0x000ea8000c1e1b00 */
[----:B------:R-:W3:Y:S04]  /*05b0*/  LDG.E.64 R34, desc[UR8][R24.64+0x80] ;  /* 0x0000800818227981 */ /* 0x000ee8000c1e1b00 */
[----:B--2---:R-:W-:Y:S04]  /*05c0*/  STS.64 [R4], R32 ;  /* 0x0000002004007388 */ /* 0x004fe80000000a00 */
[----:B---3--:R-:W-:Y:S01]  /*05d0*/  STS.64 [R3], R34 ;  /* 0x0000002203007388 */ /* 0x008fe20000000a00 */
[----:B------:R-:W-:Y:S06]  /*05e0*/  BAR.SYNC.DEFER_BLOCKING 0x0 ;  /* 0x0000000000007b1d */ /* 0x000fec0000010000 */
[----:B------:R-:W-:Y:S04]  /*05f0*/  LDS.64 R8, [R7] ;  /* 0x0000000007087984 */ /* 0x000fe80000000a00 */
[----:B------:R-:W0:Y:S04]  /*0600*/  LDS.128 R12, [R5] ;  /* 0x00000000050c7984 */ /* 0x000e280000000c00 */
[----:B------:R-:W1:Y:S04]  /*0610*/  LDS.64 R28, [R7+0x80] ;  /* 0x00008000071c7984 */ /* 0x000e680000000a00 */
[----:B------:R-:W-:Y:S04]  /*0620*/  LDS.64 R30, [R7+0x100] ;  /* 0x00010000071e7984 */ /* 0x000fe80000000a00 */
[----:B------:R-:W-:Y:S01]  /*0630*/  LDS.64 R32, [R7+0x200] ;  /* 0x0002000007207984 */ /* 0x000fe20000000a00 */
[----:B0-----:R-:W-:-:S03]  /*0640*/  DFMA R12, R12, R8, R10 ;  /* 0x000000080c0c722b */ /* 0x001fc6000000000a */
[----:B------:R-:W0:Y:S05]  /*0650*/  LDS.128 R8, [R5+0x10] ;  /* 0x0000100005087984 */ /* 0x000e2a0000000c00 */
[----:B-1----:R-:W-:Y:S01]  /*0660*/  DFMA R14, R28, R14, R12 ;  /* 0x0000000e1c0e722b */ /* 0x002fe2000000000c */
[----:B------:R-:W1:Y:S07]  /*0670*/  LDS.64 R28, [R7+0x180] ;  /* 0x00018000071c7984 */ /* 0x000e6e0000000a00 */
[----:B0-----:R-:W-:-:S02]  /*0680*/  DFMA R8, R8, R30, R14 ;  /* 0x0000001e0808722b */ /* 0x001fc4000000000e */
[----:B------:R-:W0:Y:S04]  /*0690*/  LDS.128 R12, [R5+0x20] ;  /* 0x00002000050c7984 */ /* 0x000e280000000c00 */
[----:B------:R-:W-:Y:S02]  /*06a0*/  LDS.64 R30, [R7+0x300] ;  /* 0x00030000071e7984 */ /* 0x000fe40000000a00 */
[----:B-1----:R-:W-:Y:S02]  /*06b0*/  DFMA R10, R28, R10, R8 ;  /* 0x0000000a1c0a722b */ /* 0x002fe40000000008 */
[----:B------:R-:W1:Y:S06]  /*06c0*/  LDS.64 R28, [R7+0x280] ;  /* 0x00028000071c7984 */ /* 0x000e6c0000000a00 */
        /* <DEDUP_REMOVED lines=17> */
[----:B------:R-:W2:Y:S02]  /*07e0*/  LDS.64 R30, [R7+0x680] ;  /* 0x00068000071e7984 */ /* 0x000ea40000000a00 */
[----:B-1----:R-:W-:Y:S02]  /*07f0*/  DFMA R10, R28, R10, R8 ;  /* 0x0000000a1c0a722b */ /* 0x002fe40000000008 */
[----:B------:R-:W-:Y:S06]  /*0800*/  LDS.64 R28, [R7+0x700] ;  /* 0x00070000071c7984 */ /* 0x000fec0000000a00 */
[----:B0-----:R-:W-:-:S02]  /*0810*/  DFMA R32, R12, R32, R10 ;  /* 0x000000200c20722b */ /* 0x001fc4000000000a */
        /* <DEDUP_REMOVED lines=55> */
[----:B------:R-:W3:Y:S01]  /*0b90*/  LDG.E.64 R24, desc[UR8][R24.64+0x180] ;  /* 0x0001800818187981 */ /* 0x000ee2000c1e1b00 */
[----:B------:R-:W-:-:S04]  /*0ba0*/  IADD3 R6, PT, PT, R6, 0x4, RZ ;  /* 0x0000000406067810 */ /* 0x000fc80007ffe0ff */
[----:B------:R-:W-:Y:S01]  /*0bb0*/  ISETP.NE.AND P0, PT, R6, RZ, PT ;  /* 0x000000ff0600720c */ /* 0x000fe20003f05270 */
[----:B------:R-:W-:Y:S02]  /*0bc0*/  VIADD R18, R18, 0x40 ;  /* 0x0000004012127836 */ /* 0x000fe40000000000 */
[----:B------:R-:W-:Y:S01]  /*0bd0*/  VIADD R17, R17, 0x40 ;  /* 0x0000004011117836 */ /* 0x000fe20000000000 */
[----:B--2---:R-:W-:Y:S04]  /*0be0*/  STS.64 [R4], R26 ;  /* 0x0000001a04007388 */ /* 0x004fe80000000a00 */
[----:B---3--:R-:W-:Y:S01]  /*0bf0*/  STS.64 [R3], R24 ;  /* 0x0000001803007388 */ /* 0x008fe20000000a00 */
[----:B------:R-:W-:Y:S06]  /*0c00*/  BAR.SYNC.DEFER_BLOCKING 0x0 ;  /* 0x0000000000007b1d */ /* 0x000fec0000010000 */
[----:B------:R-:W-:Y:S04]  /*0c10*/  LDS.64 R36, [R7] ;  /* 0x0000000007247984 */ /* 0x000fe80000000a00 */
[----:B------:R-:W0:Y:S04]  /*0c20*/  LDS.128 R12, [R5] ;  /* 0x00000000050c7984 */ /* 0x000e280000000c00 */
[----:B------:R-:W1:Y:S04]  /*0c30*/  LDS.64 R34, [R7+0x80] ;  /* 0x0000800007227984 */ /* 0x000e680000000a00 */
[----:B------:R-:W-:Y:S04]  /*0c40*/  LDS.64 R28, [R7+0x100] ;  /* 0x00010000071c7984 */ /* 0x000fe80000000a00 */
[----:B------:R-:W2:Y:S04]  /*0c50*/  LDS.128 R8, [R5+0x10] ;  /* 0x0000100005087984 */ /* 0x000ea80000000c00 */
[----:B------:R-:W3:Y:S04]  /*0c60*/  LDS.64 R32, [R7+0x180] ;  /* 0x0001800007207984 */ /* 0x000ee80000000a00 */
[----:B------:R-:W-:Y:S04]  /*0c70*/  LDS.64 R24, [R7+0x200] ;  /* 0x0002000007187984 */ /* 0x000fe80000000a00 */
[----:B------:R-:W-:Y:S01]  /*0c80*/  LDS.64 R26, [R7+0x300] ;  /* 0x00030000071a7984 */ /* 0x000fe20000000a00 */
[----:B0-----:R-:W-:-:S03]  /*0c90*/  DFMA R12, R12, R36, R30 ;  /* 0x000000240c0c722b */ /* 0x001fc6000000001e */
[----:B------:R-:W-:Y:S05]  /*0ca0*/  LDS.64 R30, [R7+0x380] ;  /* 0x00038000071e7984 */ /* 0x000fea0000000a00 */
[----:B-1----:R-:W-:Y:S02]  /*0cb0*/  DFMA R34, R34, R14, R12 ;  /* 0x0000000e2222722b */ /* 0x002fe4000000000c */
[----:B------:R-:W0:Y:S06]  /*0cc0*/  LDS.128 R12, [R5+0x20] ;  /* 0x00002000050c7984 */ /* 0x000e2c0000000c00 */
[----:B--2---:R-:W-:Y:S01]  /*0cd0*/  DFMA R8, R8, R28, R34 ;  /* 0x0000001c0808722b */ /* 0x004fe20000000022 */
[----:B------:R-:W1:Y:S07]  /*0ce0*/  LDS.64 R28, [R7+0x280] ;  /* 0x00028000071c7984 */ /* 0x000e6e0000000a00 */
[----:B---3--:R-:W-:-:S02]  /*0cf0*/  DFMA R32, R32, R10, R8 ;  /* 0x0000000a2020722b */ /* 0x008fc40000000008 */
[----:B------:R-:W2:Y:S06]  /*0d00*/  LDS.128 R8, [R5+0x30] ;  /* 0x0000300005087984 */ /* 0x000eac0000000c00 */
[----:B0-----:R-:W-:Y:S01]  /*0d10*/  DFMA R12, R12, R24, R32 ;  /* 0x000000180c0c722b */ /* 0x001fe20000000020 */
[----:B------:R-:W-:Y:S04]  /*0d20*/  LDS.64 R24, [R7+0x400] ;  /* 0x0004000007187984 */ /* 0x000fe80000000a00 */
[----:B------:R-:W-:Y:S03]  /*0d30*/  LDS.64 R32, [R7+0x580] ;  /* 0x0005800007207984 */ /* 0x000fe60000000a00 */
[----:B-1----:R-:W-:-:S02]  /*0d40*/  DFMA R28, R28, R14, R12 ;  /* 0x0000000e1c1c722b */ /* 0x002fc4000000000c */
[----:B------:R-:W0:Y:S06]  /*0d50*/  LDS.128 R12, [R5+0x40] ;  /* 0x00004000050c7984 */ /* 0x000e2c0000000c00 */
[----:B--2---:R-:W-:Y:S02]  /*0d60*/  DFMA R8, R8, R26, R28 ;  /* 0x0000001a0808722b */ /* 0x004fe4000000001c */
[----:B------:R-:W1:Y:S04]  /*0d70*/  LDS.64 R28, [R7+0x480] ;  /* 0x00048000071c7984 */ /* 0x000e680000000a00 */
[----:B------:R-:W-:Y:S02]  /*0d80*/  LDS.64 R26, [R7+0x500] ;  /* 0x00050000071a7984 */ /* 0x000fe40000000a00 */
[----:B------:R-:W-:-:S02]  /*0d90*/  DFMA R30, R30, R10, R8 ;  /* 0x0000000a1e1e722b */ /* 0x000fc40000000008 */
[----:B------:R-:W2:Y:S06]  /*0da0*/  LDS.128 R8, [R5+0x50] ;  /* 0x0000500005087984 */ /* 0x000eac0000000c00 */
[----:B0-----:R-:W-:Y:S01]  /*0db0*/  DFMA R12, R12, R24, R30 ;  /* 0x000000180c0c722b */ /* 0x001fe2000000001e */
[----:B------:R-:W-:Y:S04]  /*0dc0*/  LDS.64 R24, [R7+0x600] ;  /* 0x0006000007187984 */ /* 0x000fe80000000a00 */
[----:B------:R-:W-:Y:S03]  /*0dd0*/  LDS.64 R30, [R7+0x700] ;  /* 0x00070000071e7984 */ /* 0x000fe60000000a00 */
[----:B-1----:R-:W-:-:S02]  /*0de0*/  DFMA R28, R28, R14, R12 ;  /* 0x0000000e1c1c722b */ /* 0x002fc4000000000c */
[----:B------:R-:W0:Y:S06]  /*0df0*/  LDS.128 R12, [R5+0x60] ;  /* 0x00006000050c7984 */ /* 0x000e2c0000000c00 */
[----:B--2---:R-:W-:Y:S01]  /*0e00*/  DFMA R8, R8, R26, R28 ;  /* 0x0000001a0808722b */ /* 0x004fe2000000001c */
[----:B------:R-:W1:Y:S04]  /*0e10*/  LDS.64 R26, [R7+0x680] ;  /* 0x00068000071a7984 */ /* 0x000e680000000a00 */
[----:B------:R-:W-:Y:S03]  /*0e20*/  LDS.64 R28, [R7+0x780] ;  /* 0x00078000071c7984 */ /* 0x000fe60000000a00 */
[----:B------:R-:W-:-:S02]  /*0e30*/  DFMA R32, R32, R10, R8 ;  /* 0x0000000a2020722b */ /* 0x000fc40000000008 */
[----:B------:R-:W2:Y:S06]  /*0e40*/  LDS.128 R8, [R5+0x70] ;  /* 0x0000700005087984 */ /* 0x000eac0000000c00 */
[----:B0-----:R-:W-:-:S08]  /*0e50*/  DFMA R12, R12, R24, R32 ;  /* 0x000000180c0c722b */ /* 0x001fd00000000020 */
[----:B-1----:R-:W-:-:S08]  /*0e60*/  DFMA R12, R26, R14, R12 ;  /* 0x0000000e1a0c722b */ /* 0x002fd0000000000c */
[----:B--2---:R-:W-:-:S08]  /*0e70*/  DFMA R8, R8, R30, R12 ;  /* 0x0000001e0808722b */ /* 0x004fd0000000000c */
[----:B------:R-:W-:Y:S01]  /*0e80*/  DFMA R28, R28, R10, R8 ;  /* 0x0000000a1c1c722b */ /* 0x000fe20000000008 */
[----:B------:R-:W-:Y:S06]  /*0e90*/  BAR.SYNC.DEFER_BLOCKING 0x0 ;  /* 0x0000000000007b1d */ /* 0x000fec0000010000 */
[----:B------:R0:W-:Y:S01]  /*0ea0*/  STG.E.64 desc[UR8][R22.64], R28 ;  /* 0x0000001c16007986 */ /* 0x0001e2000c101b08 */
[----:B------:R-:W-:Y:S05]  /*0eb0*/  @P0 BRA `(.L_x_1) ;  /* 0xfffffff000ec0947 */ /* 0x000fea000383ffff */
.L_x_0:
[----:B------:R-:W-:-:S13]  /*0ec0*/  LOP3.LUT P0, R3, R20, 0x3, RZ, 0xc0, !PT ;  /* 0x0000000314037812 */ /* 0x000fda000780c0ff */
[----:B------:R-:W-:Y:S05]  /*0ed0*/  @!P0 EXIT ;  /* 0x000000000000894d */ /* 0x000fea0003800000 */
[----:B------:R-:W-:Y:S02]  /*0ee0*/  ISETP.NE.AND P0, PT, R3, 0x1, PT ;  /* 0x000000010300780c */ /* 0x000fe40003f05270 */
[----:B------:R-:W-:-:S04]  /*0ef0*/  LOP3.LUT R20, R20, 0x1, RZ, 0xc0, !PT ;  /* 0x0000000114147812 */ /* 0x000fc800078ec0ff */
[----:B------:R-:W-:-:S07]  /*0f00*/  ISETP.NE.U32.AND P1, PT, R20, 0x1, PT ;  /* 0x000000011400780c */ /* 0x000fce0003f25070 */
[----:B------:R-:W-:Y:S06]  /*0f10*/  @!P0 BRA `(.L_x_2) ;  /* 0x0000000400b88947 */ /* 0x000fec0003800000 */
[----:B------:R-:W1:Y:S01]  /*0f20*/  LDC.64 R14, c[0x0][0x380] ;  /* 0x0000e000ff0e7b82 */ /* 0x000e620000000a00 */
[C---:B------:R-:W-:Y:S01]  /*0f30*/  LEA R3, R16.reuse, R21, 0x4 ;  /* 0x0000001510037211 */ /* 0x040fe200078e20ff */
[----:B------:R-:W-:-:S06]  /*0f40*/  IMAD R5, R16, 0x10, R19 ;  /* 0x0000001010057824 */ /* 0x000fcc00078e0213 */
[----:B------:R-:W2:Y:S01]  /*0f50*/  LDC.64 R12, c[0x0][0x390] ;  /* 0x0000e400ff0c7b82 */ /* 0x000ea20000000a00 */
[----:B-1----:R-:W-:-:S05]  /*0f60*/  IMAD.WIDE R14, R3, 0x8, R14 ;  /* 0x00000008030e7825 */ /* 0x002fca00078e020e */
[----:B------:R-:W3:Y:S01]  /*0f70*/  LDG.E.64 R34, desc[UR8][R14.64] ;  /* 0x000000080e227981 */ /* 0x000ee2000c1e1b00 */
[----:B--2---:R-:W-:-:S05]  /*0f80*/  IMAD.WIDE R12, R5, 0x8, R12 ;  /* 0x00000008050c7825 */ /* 0x004fca00078e020c */
[----:B------:R-:W2:Y:S01]  /*0f90*/  LDG.E.64 R36, desc[UR8][R12.64] ;  /* 0x000000080c247981 */ /* 0x000ea2000c1e1b00 */
[----:B------:R-:W1:Y:S01]  /*0fa0*/  S2UR UR5, SR_CgaCtaId ;  /* 0x00000000000579c3 */ /* 0x000e620000008800 */
[----:B------:R-:W-:Y:S02]  /*0fb0*/  UMOV UR4, 0x400 ;  /* 0x0000040000047882 */ /* 0x000fe40000000000 */
[----:B------:R-:W-:Y:S02]  /*0fc0*/  UIADD3 UR6, UPT, UPT, UR4, 0x800, URZ ;  /* 0x0000080004067890 */ /* 0x000fe4000fffe0ff */
[----:B-1----:R-:W-:Y:S02]  /*0fd0*/  ULEA UR4, UR5, UR4, 0x18 ;  /* 0x0000000405047291 */ /* 0x002fe4000f8ec0ff */
[----:B------:R-:W-:-:S04]  /*0fe0*/  ULEA UR6, UR5, UR6, 0x18 ;  /* 0x0000000605067291 */ /* 0x000fc8000f8ec0ff */
[----:B------:R-:W-:Y:S02]  /*0ff0*/  LEA R17, R2, UR4, 0x7 ;  /* 0x0000000402117c11 */ /* 0x000fe4000f8e38ff */
[----:B------:R-:W-:-:S03]  /*1000*/  LEA R3, R0, UR6, 0x3 ;  /* 0x0000000600037c11 */ /* 0x000fc6000f8e18ff */
[----:B------:R-:W-:Y:S01]  /*1010*/  IMAD R20, R0, 0x8, R17 ;  /* 0x0000000800147824 */ /* 0x000fe200078e0211 */
[----:B------:R-:W-:-:S04]  /*1020*/  LEA R18, R2, R3, 0x7 ;  /* 0x0000000302127211 */ /* 0x000fc800078e38ff */
[----:B---3--:R-:W-:Y:S04]  /*1030*/  STS.64 [R20], R34 ;  /* 0x0000002214007388 */ /* 0x008fe80000000a00 */
[----:B--2---:R-:W-:Y:S01]  /*1040*/  STS.64 [R18], R36 ;  /* 0x0000002412007388 */ /* 0x004fe20000000a00 */
[----:B------:R-:W-:Y:S06]  /*1050*/  BAR.SYNC.DEFER_BLOCKING 0x0 ;  /* 0x0000000000007b1d */ /* 0x000fec0000010000 */
[----:B------:R-:W-:Y:S04]  /*1060*/  LDS.64 R32, [R3] ;  /* 0x0000000003207984 */ /* 0x000fe80000000a00 */
[----:B------:R-:W1:Y:S04]  /*1070*/  LDS.128 R8, [R17] ;  /* 0x0000000011087984 */ /* 0x000e680000000c00 */
[----:B------:R-:W2:Y:S04]  /*1080*/  LDS.64 R30, [R3+0x80] ;  /* 0x00008000031e7984 */ /* 0x000ea80000000a00 */
[----:B------:R-:W-:Y:S04]  /*1090*/  LDS.64 R26, [R3+0x100] ;  /* 0x00010000031a7984 */ /* 0x000fe80000000a00 */
[----:B------:R-:W3:Y:S04]  /*10a0*/  LDS.128 R4, [R17+0x10] ;  /* 0x0000100011047984 */ /* 0x000ee80000000c00 */
[----:B------:R-:W4:Y:S01]  /*10b0*/  LDS.64 R24, [R3+0x180] ;  /* 0x0001800003187984 */ /* 0x000f220000000a00 */
[----:B-1----:R-:W-:-:S03]  /*10c0*/  DFMA R8, R8, R32, R28 ;  /* 0x000000200808722b */ /* 0x002fc6000000001c */
[----:B0-----:R-:W-:Y:S05]  /*10d0*/  LDS.64 R28, [R3+0x200] ;  /* 0x00020000031c7984 */ /* 0x001fea0000000a00 */
[----:B--2---:R-:W-:Y:S02]  /*10e0*/  DFMA R30, R30, R10, R8 ;  /* 0x0000000a1e1e722b */ /* 0x004fe40000000008 */
[----:B------:R-:W0:Y:S06]  /*10f0*/  LDS.128 R8, [R17+0x20] ;  /* 0x0000200011087984 */ /* 0x000e2c0000000c00 */
[----:B---3--:R-:W-:-:S02]  /*1100*/  DFMA R4, R4, R26, R30 ;  /* 0x0000001a0404722b */ /* 0x008fc4000000001e */
[----:B------:R-:W1:Y:S04]  /*1110*/  LDS.64 R30, [R3+0x280] ;  /* 0x00028000031e7984 */ /* 0x000e680000000a00 */
[----:B------:R-:W-:Y:S02]  /*1120*/  LDS.64 R26, [R3+0x300] ;  /* 0x00030000031a7984 */ /* 0x000fe40000000a00 */
[----:B----4-:R-:W-:Y:S02]  /*1130*/  DFMA R32, R24, R6, R4 ;  /* 0x000000061820722b */ /* 0x010fe40000000004 */
[----:B------:R-:W2:Y:S04]  /*1140*/  LDS.128 R4, [R17+0x30] ;  /* 0x0000300011047984 */ /* 0x000ea80000000c00 */
[----:B------:R-:W3:Y:S02]  /*1150*/  LDS.64 R24, [R3+0x380] ;  /* 0x0003800003187984 */ /* 0x000ee40000000a00 */
[----:B0-----:R-:W-:-:S02]  /*1160*/  DFMA R8, R8, R28, R32 ;  /* 0x0000001c0808722b */ /* 0x001fc40000000020 */
[----:B------:R-:W-:Y:S06]  /*1170*/  LDS.64 R28, [R3+0x400] ;  /* 0x00040000031c7984 */ /* 0x000fec0000000a00 */
[----:B-1----:R-:W-:Y:S02]  /*1180*/  DFMA R30, R30, R10, R8 ;  /* 0x0000000a1e1e722b */ /* 0x002fe40000000008 */
[----:B------:R-:W0:Y:S06]  /*1190*/  LDS.128 R8, [R17+0x40] ;  /* 0x0000400011087984 */ /* 0x000e2c0000000c00 */
[----:B--2---:R-:W-:-:S02]  /*11a0*/  DFMA R4, R4, R26, R30 ;  /* 0x0000001a0404722b */ /* 0x004fc4000000001e */
[----:B------:R-:W1:Y:S04]  /*11b0*/  LDS.64 R30, [R3+0x480] ;  /* 0x00048000031e7984 */ /* 0x000e680000000a00 */
[----:B------:R-:W-:Y:S02]  /*11c0*/  LDS.64 R26, [R3+0x500] ;  /* 0x00050000031a7984 */ /* 0x000fe40000000a00 */
[----:B---3--:R-:W-:Y:S02]  /*11d0*/  DFMA R32, R24, R6, R4 ;  /* 0x000000061820722b */ /* 0x008fe40000000004 */
[----:B------:R-:W2:Y:S04]  /*11e0*/  LDS.128 R4, [R17+0x50] ;  /* 0x0000500011047984 */ /* 0x000ea80000000c00 */
[----:B------:R-:W3:Y:S02]  /*11f0*/  LDS.64 R24, [R3+0x580] ;  /* 0x0005800003187984 */ /* 0x000ee40000000a00 */
[----:B0-----:R-:W-:-:S02]  /*1200*/  DFMA R8, R8, R28, R32 ;  /* 0x0000001c0808722b */ /* 0x001fc40000000020 */
[----:B------:R-:W-:Y:S06]  /*1210*/  LDS.64 R28, [R3+0x600] ;  /* 0x00060000031c7984 */ /* 0x000fec0000000a00 */
[----:B-1----:R-:W-:Y:S02]  /*1220*/  DFMA R30, R30, R10, R8 ;  /* 0x0000000a1e1e722b */ /* 0x002fe40000000008 */
[----:B------:R-:W0:Y:S06]  /*1230*/  LDS.128 R8, [R17+0x60] ;  /* 0x0000600011087984 */ /* 0x000e2c0000000c00 */
[----:B--2---:R-:W-:Y:S01]  /*1240*/  DFMA R4, R4, R26, R30 ;  /* 0x0000001a0404722b */ /* 0x004fe2000000001e */
[----:B------:R-:W1:Y:S04]  /*1250*/  LDS.64 R26, [R3+0x680] ;  /* 0x00068000031a7984 */ /* 0x000e680000000a00 */
[----:B------:R-:W-:Y:S03]  /*1260*/  LDS.64 R30, [R3+0x700] ;  /* 0x00070000031e7984 */ /* 0x000fe60000000a00 */
[----:B---3--:R-:W-:-:S02]  /*1270*/  DFMA R32, R24, R6, R4 ;  /* 0x000000061820722b */ /* 0x008fc40000000004 */
[----:B------:R-:W2:Y:S04]  /*1280*/  LDS.128 R4, [R17+0x70] ;  /* 0x0000700011047984 */ /* 0x000ea80000000c00 */
[----:B------:R-:W3:Y:S02]  /*1290*/  LDS.64 R24, [R3+0x780] ;  /* 0x0007800003187984 */ /* 0x000ee40000000a00 */
[----:B0-----:R-:W-:Y:S01]  /*12a0*/  DFMA R8, R8, R28, R32 ;  /* 0x0000001c0808722b */ /* 0x001fe20000000020 */
[----:B------:R-:W-:Y:S07]  /*12b0*/  BAR.SYNC.DEFER_BLOCKING 0x0 ;  /* 0x0000000000007b1d */ /* 0x000fee0000010000 */
[----:B-1----:R-:W-:-:S08]  /*12c0*/  DFMA R8, R26, R10, R8 ;  /* 0x0000000a1a08722b */ /* 0x002fd00000000008 */
[----:B--2---:R-:W-:-:S08]  /*12d0*/  DFMA R4, R4, R30, R8 ;  /* 0x0000001e0404722b */ /* 0x004fd00000000008 */
[----:B---3--:R-:W-:-:S07]  /*12e0*/  DFMA R24, R24, R6, R4 ;  /* 0x000000061818722b */ /* 0x008fce0000000004 */
[----:B------:R-:W-:Y:S04]  /*12f0*/  STG.E.64 desc[UR8][R22.64], R24 ;  /* 0x0000001816007986 */ /* 0x000fe8000c101b08 */
[----:B------:R-:W2:Y:S04]  /*1300*/  LDG.E.64 R36, desc[UR8][R14.64+0x80] ;  /* 0x000080080e247981 */ /* 0x000ea8000c1e1b00 */
[----:B------:R-:W3:Y:S01]  /*1310*/  LDG.E.64 R12, desc[UR8][R12.64+0x80] ;  /* 0x000080080c0c7981 */ /* 0x000ee2000c1e1b00 */
[----:B------:R-:W-:-:S03]  /*1320*/  VIADD R16, R16, 0x2 ;  /* 0x0000000210107836 */ /* 0x000fc60000000000 */
        /* <DEDUP_REMOVED lines=10> */
[----:B------:R-:W4:Y:S01]  /*13d0*/  LDS.128 R12, [R17+0x20] ;  /* 0x00002000110c7984 */ /* 0x000f220000000c00 */
[----:B0-----:R-:W-:-:S03]  /*13e0*/  DFMA R8, R8, R28, R24 ;  /* 0x0000001c0808722b */ /* 0x001fc60000000018 */
[----:B------:R-:W0:Y:S04]  /*13f0*/  LDS.64 R24, [R3+0x280] ;  /* 0x0002800003187984 */ /* 0x000e280000000a00 */
[----:B------:R-:W-:Y:S01]  /*1400*/  LDS.64 R28, [R3+0x300] ;  /* 0x00030000031c7984 */ /* 0x000fe20000000a00 */
[----:B-1----:R-:W-:-:S03]  /*1410*/  DFMA R34, R34, R10, R8 ;  /* 0x0000000a2222722b */ /* 0x002fc60000000008 */
[----:B------:R-:W1:Y:S05]  /*1420*/  LDS.128 R8, [R17+0x30] ;  /* 0x0000300011087984 */ /* 0x000e6a0000000c00 */
[----:B--2---:R-:W-:Y:S01]  /*1430*/  DFMA R34, R4, R32, R34 ;  /* 0x000000200422722b */ /* 0x004fe20000000022 */
[----:B------:R-:W2:Y:S07]  /*1440*/  LDS.64 R32, [R3+0x380] ;  /* 0x0003800003207984 */ /* 0x000eae0000000a00 */
[----:B---3--:R-:W-:Y:S01]  /*1450*/  DFMA R34, R26, R6, R34 ;  /* 0x000000061a22722b */ /* 0x008fe20000000022 */
[----:B------:R-:W-:Y:S04]  /*1460*/  LDS.64 R26, [R3+0x400] ;  /* 0x00040000031a7984 */ /* 0x000fe80000000a00 */
[----:B------:R-:W3:Y:S03]  /*1470*/  LDS.128 R4, [R17+0x40] ;  /* 0x0000400011047984 */ /* 0x000ee60000000c00 */
[----:B----4-:R-:W-:Y:S01]  /*1480*/  DFMA R34, R12, R30, R34 ;  /* 0x0000001e0c22722b */ /* 0x010fe20000000022 */
[----:B------:R-:W4:Y:S07]  /*1490*/  LDS.64 R30, [R3+0x480] ;  /* 0x00048000031e7984 */ /* 0x000f2e0000000a00 */
[----:B0-----:R-:W-:Y:S01]  /*14a0*/  DFMA R34, R24, R14, R34 ;  /* 0x0000000e1822722b */ /* 0x001fe20000000022 */
[----:B------:R-:W-:Y:S04]  /*14b0*/  LDS.64 R24, [R3+0x500] ;  /* 0x0005000003187984 */ /* 0x000fe80000000a00 */
[----:B------:R-:W0:Y:S03]  /*14c0*/  LDS.128 R12, [R17+0x50] ;  /* 0x00005000110c7984 */ /* 0x000e260000000c00 */
[----:B-1----:R-:W-:Y:S01]  /*14d0*/  DFMA R34, R8, R28, R34 ;  /* 0x0000001c0822722b */ /* 0x002fe20000000022 */
[----:B------:R-:W1:Y:S07]  /*14e0*/  LDS.64 R28, [R3+0x580] ;  /* 0x00058000031c7984 */ /* 0x000e6e0000000a00 */
[----:B--2---:R-:W-:Y:S01]  /*14f0*/  DFMA R34, R32, R10, R34 ;  /* 0x0000000a2022722b */ /* 0x004fe20000000022 */
[----:B------:R-:W-:Y:S04]  /*1500*/  LDS.64 R32, [R3+0x600] ;  /* 0x0006000003207984 */ /* 0x000fe80000000a00 */
[----:B------:R-:W2:Y:S03]  /*1510*/  LDS.128 R8, [R17+0x60] ;  /* 0x0000600011087984 */ /* 0x000ea60000000c00 */
[----:B---3--:R-:W-:Y:S01]  /*1520*/  DFMA R34, R4, R26, R34 ;  /* 0x0000001a0422722b */ /* 0x008fe20000000022 */
[----:B------:R-:W3:Y:S07]  /*1530*/  LDS.64 R26, [R3+0x680] ;  /* 0x00068000031a7984 */ /* 0x000eee0000000a00 */
[----:B----4-:R-:W-:Y:S01]  /*1540*/  DFMA R34, R30, R6, R34 ;  /* 0x000000061e22722b */ /* 0x010fe20000000022 */
[----:B------:R-:W-:Y:S04]  /*1550*/  LDS.64 R30, [R3+0x700] ;  /* 0x00070000031e7984 */ /* 0x000fe80000000a00 */
[----:B------:R-:W4:Y:S03]  /*1560*/  LDS.128 R4, [R17+0x70] ;  /* 0x0000700011047984 */ /* 0x000f260000000c00 */
[----:B0-----:R-:W-:Y:S01]  /*1570*/  DFMA R24, R12, R24, R34 ;  /* 0x000000180c18722b */ /* 0x001fe20000000022 */
[----:B------:R-:W0:Y:S07]  /*1580*/  LDS.64 R12, [R3+0x780] ;  /* 0x00078000030c7984 */ /* 0x000e2e0000000a00 */
[----:B-1----:R-:W-:-:S08]  /*1590*/  DFMA R14, R28, R14, R24 ;  /* 0x0000000e1c0e722b */ /* 0x002fd00000000018 */
[----:B--2---:R-:W-:-:S08]  /*15a0*/  DFMA R8, R8, R32, R14 ;  /* 0x000000200808722b */ /* 0x004fd0000000000e */
[----:B---3--:R-:W-:-:S08]  /*15b0*/  DFMA R8, R26, R10, R8 ;  /* 0x0000000a1a08722b */ /* 0x008fd00000000008 */
[----:B----4-:R-:W-:-:S08]  /*15c0*/  DFMA R4, R4, R30, R8 ;  /* 0x0000001e0404722b */ /* 0x010fd00000000008 */
[----:B0-----:R-:W-:Y:S01]  /*15d0*/  DFMA R28, R12, R6, R4 ;  /* 0x000000060c1c722b */ /* 0x001fe20000000004 */
[----:B------:R-:W-:Y:S06]  /*15e0*/  BAR.SYNC.DEFER_BLOCKING 0x0 ;  /* 0x0000000000007b1d */ /* 0x000fec0000010000 */
[----:B------:R1:W-:Y:S04]  /*15f0*/  STG.E.64 desc[UR8][R22.64], R28 ;  /* 0x0000001c16007986 */ /* 0x0003e8000c101b08 */
.L_x_2:
[----:B------:R-:W-:Y:S05]  /*1600*/  @P1 EXIT ;  /* 0x000000000000194d */ /* 0x000fea0003800000 */
[----:B------:R-:W2:Y:S01]  /*1610*/  LDC.64 R4, c[0x0][0x380] ;  /* 0x0000e000ff047b82 */ /* 0x000ea20000000a00 */
[C---:B------:R-:W-:Y:S01]  /*1620*/  IMAD R21, R16.reuse, 0x10, R21 ;  /* 0x0000001010157824 */ /* 0x040fe200078e0215 */
[----:B------:R-:W-:-:S06]  /*1630*/  LEA R19, R16, R19, 0x4 ;  /* 0x0000001310137211 */ /* 0x000fcc00078e20ff */
[----:B------:R-:W3:Y:S01]  /*1640*/  LDC.64 R6, c[0x0][0x390] ;  /* 0x0000e400ff067b82 */ /* 0x000ee20000000a00 */
[----:B--2---:R-:W-:-:S05]  /*1650*/  IMAD.WIDE R4, R21, 0x8, R4 ;  /* 0x0000000815047825 */ /* 0x004fca00078e0204 */
[----:B------:R-:W2:Y:S01]  /*1660*/  LDG.E.64 R20, desc[UR8][R4.64] ;  /* 0x0000000804147981 */ /* 0x000ea2000c1e1b00 */
[----:B---3--:R-:W-:-:S05]  /*1670*/  IMAD.WIDE R6, R19, 0x8, R6 ;  /* 0x0000000813067825 */ /* 0x008fca00078e0206 */
[----:B------:R-:W3:Y:S01]  /*1680*/  LDG.E.64 R30, desc[UR8][R6.64] ;  /* 0x00000008061e7981 */ /* 0x000ee2000c1e1b00 */
[----:B------:R-:W4:Y:S01]  /*1690*/  S2UR UR5, SR_CgaCtaId ;  /* 0x00000000000579c3 */ /* 0x000f220000008800 */
[----:B------:R-:W-:Y:S02]  /*16a0*/  UMOV UR4, 0x400 ;  /* 0x0000040000047882 */ /* 0x000fe40000000000 */
[----:B------:R-:W-:Y:S02]  /*16b0*/  UIADD3 UR6, UPT, UPT, UR4, 0x800, URZ ;  /* 0x0000080004067890 */ /* 0x000fe4000fffe0ff */
[----:B----4-:R-:W-:Y:S02]  /*16c0*/  ULEA UR4, UR5, UR4, 0x18 ;  /* 0x0000000405047291 */ /* 0x010fe4000f8ec0ff */
[----:B------:R-:W-:-:S04]  /*16d0*/  ULEA UR6, UR5, UR6, 0x18 ;  /* 0x0000000605067291 */ /* 0x000fc8000f8ec0ff */
[----:B------:R-:W-:Y:S02]  /*16e0*/  LEA R17, R2, UR4, 0x7 ;  /* 0x0000000402117c11 */ /* 0x000fe4000f8e38ff */
[----:B------:R-:W-:-:S03]  /*16f0*/  LEA R3, R0, UR6, 0x3 ;  /* 0x0000000600037c11 */ /* 0x000fc6000f8e18ff */
[----:B------:R-:W-:Y:S01]  /*1700*/  IMAD R37, R0, 0x8, R17 ;  /* 0x0000000800257824 */ /* 0x000fe200078e0211 */
[----:B------:R-:W-:-:S04]  /*1710*/  LEA R2, R2, R3, 0x7 ;  /* 0x0000000302027211 */ /* 0x000fc800078e38ff */
[----:B--2---:R-:W-:Y:S04]  /*1720*/  STS.64 [R37], R20 ;  /* 0x0000001425007388 */ /* 0x004fe80000000a00 */
[----:B---3--:R-:W-:Y:S01]  /*1730*/  STS.64 [R2], R30 ;  /* 0x0000001e02007388 */ /* 0x008fe20000000a00 */
[----:B------:R-:W-:Y:S06]  /*1740*/  BAR.SYNC.DEFER_BLOCKING 0x0 ;  /* 0x0000000000007b1d */ /* 0x000fec0000010000 */
[----:B------:R-:W-:Y:S04]  /*1750*/  LDS.64 R32, [R3] ;  /* 0x0000000003207984 */ /* 0x000fe80000000a00 */
[----:B------:R-:W2:Y:S04]  /*1760*/  LDS.128 R4, [R17] ;  /* 0x0000000011047984 */ /* 0x000ea80000000c00 */
[----:B------:R-:W3:Y:S04]  /*1770*/  LDS.64 R34, [R3+0x80] ;  /* 0x0000800003227984 */ /* 0x000ee80000000a00 */
[----:B------:R-:W-:Y:S04]  /*1780*/  LDS.64 R26, [R3+0x100] ;  /* 0x00010000031a7984 */ /* 0x000fe80000000a00 */
[----:B------:R-:W4:Y:S04]  /*1790*/  LDS.128 R12, [R17+0x10] ;  /* 0x00001000110c7984 */ /* 0x000f280000000c00 */
[----:B------:R-:W5:Y:S04]  /*17a0*/  LDS.64 R18, [R3+0x180] ;  /* 0x0001800003127984 */ /* 0x000f680000000a00 */
[----:B------:R-:W-:Y:S04]  /*17b0*/  LDS.64 R24, [R3+0x200] ;  /* 0x0002000003187984 */ /* 0x000fe80000000a00 */
[----:B------:R-:W5:Y:S04]  /*17c0*/  LDS.128 R8, [R17+0x20] ;  /* 0x0000200011087984 */ /* 0x000f680000000c00 */
[----:B------:R-:W-:Y:S01]  /*17d0*/  LDS.64 R20, [R3+0x300] ;  /* 0x0003000003147984 */ /* 0x000fe20000000a00 */
[----:B--2---:R-:W-:-:S03]  /*17e0*/  DFMA R4, R4, R32, R28 ;  /* 0x000000200404722b */ /* 0x004fc6000000001c */
[----:B01----:R-:W0:Y:S05]  /*17f0*/  LDS.64 R28, [R3+0x280] ;  /* 0x00028000031c7984 */ /* 0x003e2a0000000a00 */
[----:B---3--:R-:W-:Y:S02]  /*1800*/  DFMA R34, R34, R6, R4 ;  /* 0x000000062222722b */ /* 0x008fe40000000004 */
[----:B------:R-:W1:Y:S06]  /*1810*/  LDS.128 R4, [R17+0x30] ;  /* 0x0000300011047984 */ /* 0x000e6c0000000c00 */
[----:B----4-:R-:W-:Y:S01]  /*1820*/  DFMA R12, R12, R26, R34 ;  /* 0x0000001a0c0c722b */ /* 0x010fe20000000022 */
[----:B------:R-:W2:Y:S07]  /*1830*/  LDS.64 R26, [R3+0x380] ;  /* 0x00038000031a7984 */ /* 0x000eae0000000a00 */
[----:B-----5:R-:W-:Y:S01]  /*1840*/  DFMA R30, R18, R14, R12 ;  /* 0x0000000e121e722b */ /* 0x020fe2000000000c */
[----:B------:R-:W-:Y:S04]  /*1850*/  LDS.64 R18, [R3+0x400] ;  /* 0x0004000003127984 */ /* 0x000fe80000000a00 */
[----:B------:R-:W3:Y:S03]  /*1860*/  LDS.128 R12, [R17+0x40] ;  /* 0x00004000110c7984 */ /* 0x000ee60000000c00 */
[----:B------:R-:W-:Y:S01]  /*1870*/  DFMA R8, R8, R24, R30 ;  /* 0x000000180808722b */ /* 0x000fe2000000001e */
        /* <DEDUP_REMOVED lines=22> */
[----:B------:R-:W-:Y:S01]  /*19e0*/  STG.E.64 desc[UR8][R22.64], R4 ;  /* 0x0000000416007986 */ /* 0x000fe2000c101b08 */
[----:B------:R-:W-:Y:S05]  /*19f0*/  EXIT ;  /* 0x000000000000794d */ /* 0x000fea0003800000 */
.L_x_3:
[----:B------:R-:W-:-:S00]  /*1a00*/  BRA `(.L_x_3) ;  /* 0xfffffffc00fc7947 */ /* 0x000fc0000383ffff */
[----:B------:R-:W-:-:S00]  /*1a10*/  NOP ;  /* 0x0000000000007918 */ /* 0x000fc00000000000 */
        /* <DEDUP_REMOVED lines=14> */
.L_x_46:


//--------------------- .text._Z6mxm_1dPdiS_iS_i  --------------------------
	.section	.text._Z6mxm_1dPdiS_iS_i,"ax",@progbits
	.align	128
        .global         _Z6mxm_1dPdiS_iS_i
        .type           _Z6mxm_1dPdiS_iS_i,@function
        .size           _Z6mxm_1dPdiS_iS_i,(.L_x_47 - _Z6mxm_1dPdiS_iS_i)
        .other          _Z6mxm_1dPdiS_iS_i,@"STO_CUDA_ENTRY STV_DEFAULT"
_Z6mxm_1dPdiS_iS_i:
.text._Z6mxm_1dPdiS_iS_i:
[----:B------:R-:W-:Y:S01]  /*0000*/  LDC R1, c[0x0][0x37c] ;  /* 0x0000df00ff017b82 */ /* 0x000fe20000000800 */
[----:B------:R-:W0:Y:S07]  /*0010*/  S2R R5, SR_TID.X ;  /* 0x0000000000057919 */ /* 0x000e2e0000002100 */
[----:B------:R-:W0:Y:S08]  /*0020*/  S2UR UR4, SR_CTAID.X ;  /* 0x00000000000479c3 */ /* 0x000e300000002500 */
[----:B------:R-:W0:Y:S08]  /*0030*/  LDC R0, c[0x0][0x360] ;  /* 0x0000d800ff007b82 */ /* 0x000e300000000800 */
[----:B------:R-:W1:Y:S08]  /*0040*/  LDC R2, c[0x0][0x3a8] ;  /* 0x0000ea00ff027b82 */ /* 0x000e700000000800 */
[----:B------:R-:W2:Y:S01]  /*0050*/  LDC R3, c[0x0][0x388] ;  /* 0x0000e200ff037b82 */ /* 0x000ea20000000800 */
[----:B0-----:R-:W-:Y:S01]  /*0060*/  IMAD R0, R0, UR4, R5 ;  /* 0x0000000400007c24 */ /* 0x001fe2000f8e0205 */
[----:B-1----:R-:W-:-:S04]  /*0070*/  ISETP.GE.AND P0, PT, R2, 0x1, PT ;  /* 0x000000010200780c */ /* 0x002fc80003f06270 */
[----:B--2---:R-:W-:-:S13]  /*0080*/  ISETP.GE.OR P0, PT, R0, R3, !P0 ;  /* 0x000000030000720c */ /* 0x004fda0004706670 */
[----:B------:R-:W-:Y:S05]  /*0090*/  @P0 EXIT ;  /* 0x000000000000094d */ /* 0x000fea0003800000 */
[----:B------:R-:W0:Y:S01]  /*00a0*/  LDCU UR5, c[0x0][0x398] ;  /* 0x00007300ff0577ac */ /* 0x000e220008000800 */
[----:B------:R-:W1:Y:S01]  /*00b0*/  LDCU.64 UR12, c[0x0][0x358] ;  /* 0x00006b00ff0c77ac */ /* 0x000e620008000a00 */
[----:B0-----:R-:W-:-:S09]  /*00c0*/  UISETP.GE.AND UP0, UPT, UR5, 0x1, UPT ;  /* 0x000000010500788c */ /* 0x001fd2000bf06270 */
[----:B-1----:R-:W-:Y:S05]  /*00d0*/  BRA.U !UP0, `(.L_x_4) ;  /* 0x0000000908387547 */ /* 0x002fea000b800000 */
[----:B------:R-:W-:Y:S02]  /*00e0*/  ULOP3.LUT UR10, UR5, 0x7ffffff8, URZ, 0xc0, !UPT ;  /* 0x7ffffff8050a7892 */ /* 0x000fe4000f8ec0ff */
[----:B------:R-:W-:Y:S02]  /*00f0*/  ULOP3.LUT UR5, UR5, 0x7, URZ, 0xc0, !UPT ;  /* 0x0000000705057892 */ /* 0x000fe4000f8ec0ff */
[----:B------:R-:W-:Y:S01]  /*0100*/  UIADD3 UR8, UPT, UPT, -UR10, URZ, URZ ;  /* 0x000000ff0a087290 */ /* 0x000fe2000fffe1ff */
[----:B------:R-:W-:-:S11]  /*0110*/  UMOV UR4, URZ ;  /* 0x000000ff00047c82 */ /* 0x000fd60008000000 */
.L_x_10:
[----:B0-----:R-:W0:Y:S01]  /*0120*/  LDCU UR9, c[0x0][0x398] ;  /* 0x00007300ff0977ac */ /* 0x001e220008000800 */
[----:B------:R-:W-:Y:S01]  /*0130*/  HFMA2 R3, -RZ, RZ, 0, 0 ;  /* 0x00000000ff037431 */ /* 0x000fe200000001ff */
[----:B------:R-:W-:Y:S01]  /*0140*/  CS2R R12, SRZ ;  /* 0x00000000000c7805 */ /* 0x000fe2000001ff00 */
[----:B0-----:R-:W-:Y:S02]  /*0150*/  UISETP.GE.U32.AND UP0, UPT, UR9, 0x8, UPT ;  /* 0x000000080900788c */ /* 0x001fe4000bf06070 */
[----:B------:R-:W-:-:S07]  /*0160*/  UIMAD UR14, UR4, UR9, URZ ;  /* 0x00000009040e72a4 */ /* 0x000fce000f8e02ff */
[----:B------:R-:W-:Y:S05]  /*0170*/  BRA.U !UP0, `(.L_x_5) ;  /* 0x0000000108d07547 */ /* 0x000fea000b800000 */
[----:B------:R-:W0:Y:S01]  /*0180*/  LDCU.64 UR6, c[0x0][0x390] ;  /* 0x00007200ff0677ac */ /* 0x000e220008000a00 */
[----:B------:R-:W-:Y:S02]  /*0190*/  MOV R24, R0 ;  /* 0x0000000000187202 */ /* 0x000fe40000000f00 */
[----:B------:R-:W-:Y:S01]  /*01a0*/  CS2R R12, SRZ ;  /* 0x00000000000c7805 */ /* 0x000fe2000001ff00 */
[----:B0-----:R-:W-:-:S04]  /*01b0*/  UIMAD.WIDE.U32 UR6, UR14, 0x8, UR6 ;  /* 0x000000080e0678a5 */ /* 0x001fc8000f8e0006 */
[----:B------:R-:W-:-:S04]  /*01c0*/  UIADD3 UR11, UP0, UPT, UR6, 0x20, URZ ;  /* 0x00000020060b7890 */ /* 0x000fc8000ff1e0ff */
[----:B------:R-:W-:Y:S02]  /*01d0*/  UIADD3.X UR6, UPT, UPT, URZ, UR7, URZ, UP0, !UPT ;  /* 0x00000007ff067290 */ /* 0x000fe400087fe4ff */
[----:B------:R-:W-:-:S04]  /*01e0*/  MOV R10, UR11 ;  /* 0x0000000b000a7c02 */ /* 0x000fc80008000f00 */
[----:B------:R-:W-:Y:S01]  /*01f0*/  MOV R11, UR6 ;  /* 0x00000006000b7c02 */ /* 0x000fe20008000f00 */
[----:B------:R-:W-:-:S06]  /*0200*/  UMOV UR6, UR8 ;  /* 0x0000000800067c82 */ /* 0x000fcc0008000000 */
.L_x_6:
[----:B------:R-:W0:Y:S01]  /*0210*/  LDC.64 R22, c[0x0][0x380] ;  /* 0x0000e000ff167b82 */ /* 0x000e220000000a00 */
[----:B------:R-:W-:Y:S02]  /*0220*/  MOV R2, R10 ;  /* 0x0000000a00027202 */ /* 0x000fe40000000f00 */
[----:B------:R-:W-:-:S05]  /*0230*/  MOV R3, R11 ;  /* 0x0000000b00037202 */ /* 0x000fca0000000f00 */
[----:B------:R-:W1:Y:S01]  /*0240*/  LDC R25, c[0x0][0x388] ;  /* 0x0000e200ff197b82 */ /* 0x000e620000000800 */
[----:B------:R-:W2:Y:S04]  /*0250*/  LDG.E.64 R6, desc[UR12][R2.64+-0x20] ;  /* 0xffffe00c02067981 */ /* 0x000ea8000c1e1b00 */
[----:B------:R-:W3:Y:S04]  /*0260*/  LDG.E.64 R20, desc[UR12][R2.64+-0x18] ;  /* 0xffffe80c02147981 */ /* 0x000ee8000c1e1b00 */
[----:B------:R-:W4:Y:S04]  /*0270*/  LDG.E.64 R18, desc[UR12][R2.64+-0x10] ;  /* 0xfffff00c02127981 */ /* 0x000f28000c1e1b00 */
[----:B------:R-:W5:Y:S01]  /*0280*/  LDG.E.64 R8, desc[UR12][R2.64+-0x8] ;  /* 0xfffff80c02087981 */ /* 0x000f62000c1e1b00 */
[----:B0-----:R-:W-:-:S05]  /*0290*/  IMAD.WIDE R22, R24, 0x8, R22 ;  /* 0x0000000818167825 */ /* 0x001fca00078e0216 */
[----:B------:R-:W2:Y:S01]  /*02a0*/  LDG.E.64 R14, desc[UR12][R22.64] ;  /* 0x0000000c160e7981 */ /* 0x000ea2000c1e1b00 */
[----:B-1----:R-:W-:-:S05]  /*02b0*/  IMAD.WIDE R26, R25, 0x8, R22 ;  /* 0x00000008191a7825 */ /* 0x002fca00078e0216 */
[----:B------:R0:W3:Y:S02]  /*02c0*/  LDG.E.64 R10, desc[UR12][R26.64] ;  /* 0x0000000c1a0a7981 */ /* 0x0000e4000c1e1b00 */
[----:B0-----:R-:W-:-:S05]  /*02d0*/  IMAD.WIDE R26, R25, 0x8, R26 ;  /* 0x00000008191a7825 */ /* 0x001fca00078e021a */
[----:B------:R-:W4:Y:S01]  /*02e0*/  LDG.E.64 R16, desc[UR12][R26.64] ;  /* 0x0000000c1a107981 */ /* 0x000f22000c1e1b00 */
[----:B------:R-:W-:-:S05]  /*02f0*/  IMAD.WIDE R28, R25, 0x8, R26 ;  /* 0x00000008191c7825 */ /* 0x000fca00078e021a */
[----:B------:R0:W5:Y:S02]  /*0300*/  LDG.E.64 R4, desc[UR12][R28.64] ;  /* 0x0000000c1c047981 */ /* 0x000164000c1e1b00 */
[----:B0-----:R-:W-:-:S04]  /*0310*/  IMAD.WIDE R28, R25, 0x8, R28 ;  /* 0x00000008191c7825 */ /* 0x001fc800078e021c */
[----:B------:R-:W-:-:S04]  /*0320*/  IMAD.WIDE R22, R25, 0x8, R28 ;  /* 0x0000000819167825 */ /* 0x000fc800078e021c */
[----:B------:R-:W-:Y:S01]  /*0330*/  IMAD.WIDE R26, R25, 0x8, R22 ;  /* 0x00000008191a7825 */ /* 0x000fe200078e0216 */
[----:B--2---:R-:W-:Y:S01]  /*0340*/  DFMA R12, R14, R6, R12 ;  /* 0x000000060e0c722b */ /* 0x004fe2000000000c */
[----:B------:R-:W2:Y:S04]  /*0350*/  LDG.E.64 R6, desc[UR12][R2.64] ;  /* 0x0000000c02067981 */ /* 0x000ea8000c1e1b00 */
[----:B------:R-:W2:Y:S03]  /*0360*/  LDG.E.64 R14, desc[UR12][R28.64] ;  /* 0x0000000c1c0e7981 */ /* 0x000ea6000c1e1b00 */
[----:B---3--:R-:W-:Y:S02]  /*0370*/  DFMA R20, R10, R20, R12 ;  /* 0x000000140a14722b */ /* 0x008fe4000000000c */
[----:B------:R-:W3:Y:S04]  /*0380*/  LDG.E.64 R12, desc[UR12][R2.64+0x8] ;  /* 0x0000080c020c7981 */ /* 0x000ee8000c1e1b00 */
[----:B------:R-:W3:Y:S02]  /*0390*/  LDG.E.64 R10, desc[UR12][R22.64] ;  /* 0x0000000c160a7981 */ /* 0x000ee4000c1e1b00 */
[----:B----4-:R-:W-:-:S02]  /*03a0*/  DFMA R20, R16, R18, R20 ;  /* 0x000000121014722b */ /* 0x010fc40000000014 */
[----:B------:R-:W4:Y:S04]  /*03b0*/  LDG.E.64 R18, desc[UR12][R2.64+0x10] ;  /* 0x0000100c02127981 */ /* 0x000f28000c1e1b00 */
[----:B------:R0:W4:Y:S02]  /*03c0*/  LDG.E.64 R16, desc[UR12][R26.64] ;  /* 0x0000000c1a107981 */ /* 0x000124000c1e1b00 */
[----:B-----5:R-:W-:Y:S02]  /*03d0*/  DFMA R20, R4, R8, R20 ;  /* 0x000000080414722b */ /* 0x020fe40000000014 */
[----:B------:R-:W5:Y:S01]  /*03e0*/  LDG.E.64 R4, desc[UR12][R2.64+0x18] ;  /* 0x0000180c02047981 */ /* 0x000f62000c1e1b00 */
[----:B0-----:R-:W-:-:S05]  /*03f0*/  IMAD.WIDE R26, R25, 0x8, R26 ;  /* 0x00000008191a7825 */ /* 0x001fca00078e021a */
[----:B------:R-:W5:Y:S01]  /*0400*/  LDG.E.64 R8, desc[UR12][R26.64] ;  /* 0x0000000c1a087981 */ /* 0x000f62000c1e1b00 */
[----:B------:R-:W-:-:S04]  /*0410*/  UIADD3 UR6, UPT, UPT, UR6, 0x8, URZ ;  /* 0x0000000806067890 */ /* 0x000fc8000fffe0ff */
[----:B------:R-:W-:Y:S01]  /*0420*/  UISETP.NE.AND UP0, UPT, UR6, URZ, UPT ;  /* 0x000000ff0600728c */ /* 0x000fe2000bf05270 */
[----:B------:R-:W-:Y:S01]  /*0430*/  LEA R24, R25, R24, 0x3 ;  /* 0x0000001819187211 */ /* 0x000fe200078e18ff */
[----:B--2---:R-:W-:-:S08]  /*0440*/  DFMA R6, R14, R6, R20 ;  /* 0x000000060e06722b */ /* 0x004fd00000000014 */
[----:B---3--:R-:W-:Y:S01]  /*0450*/  DFMA R6, R10, R12, R6 ;  /* 0x0000000c0a06722b */ /* 0x008fe20000000006 */
[----:B------:R-:W-:-:S07]  /*0460*/  IADD3 R10, P0, PT, R2, 0x40, RZ ;  /* 0x00000040020a7810 */ /* 0x000fce0007f1e0ff */
[----:B----4-:R-:W-:Y:S01]  /*0470*/  DFMA R6, R16, R18, R6 ;  /* 0x000000121006722b */ /* 0x010fe20000000006 */
[----:B------:R-:W-:-:S07]  /*0480*/  IADD3.X R11, PT, PT, RZ, R3, RZ, P0, !PT ;  /* 0x00000003ff0b7210 */ /* 0x000fce00007fe4ff */
[----:B-----5:R-:W-:Y:S01]  /*0490*/  DFMA R12, R8, R4, R6 ;  /* 0x00000004080c722b */ /* 0x020fe20000000006 */
[----:B------:R-:W-:Y:S10]  /*04a0*/  BRA.U UP0, `(.L_x_6) ;  /* 0xfffffffd00587547 */ /* 0x000ff4000b83ffff */
[----:B------:R-:W-:-:S07]  /*04b0*/  MOV R3, UR10 ;  /* 0x0000000a00037c02 */ /* 0x000fce0008000f00 */
.L_x_5:
[----:B------:R-:W-:-:S09]  /*04c0*/  UISETP.NE.AND UP0, UPT, UR5, URZ, UPT ;  /* 0x000000ff0500728c */ /* 0x000fd2000bf05270 */
[----:B------:R-:W-:Y:S05]  /*04d0*/  BRA.U !UP0, `(.L_x_7) ;  /* 0x0000000508107547 */ /* 0x000fea000b800000 */
[----:B------:R-:W-:Y:S02]  /*04e0*/  UIADD3 UR6, UPT, UPT, UR5, -0x1, URZ ;  /* 0xffffffff05067890 */ /* 0x000fe4000fffe0ff */
[----:B------:R-:W-:Y:S02]  /*04f0*/  ULOP3.LUT UP1, UR7, UR9, 0x3, URZ, 0xc0, !UPT ;  /* 0x0000000309077892 */ /* 0x000fe4000f82c0ff */
[----:B------:R-:W-:-:S09]  /*0500*/  UISETP.GE.U32.AND UP0, UPT, UR6, 0x3, UPT ;  /* 0x000000030600788c */ /* 0x000fd2000bf06070 */
[----:B------:R-:W-:Y:S05]  /*0510*/  BRA.U !UP0, `(.L_x_8) ;  /* 0x0000000108707547 */ /* 0x000fea000b800000 */
[----:B------:R-:W0:Y:S01]  /*0520*/  LDC R2, c[0x0][0x388] ;  /* 0x0000e200ff027b82 */ /* 0x000e220000000800 */
[C---:B------:R-:W-:Y:S02]  /*0530*/  IADD3 R11, PT, PT, R3.reuse, UR14, RZ ;  /* 0x0000000e030b7c10 */ /* 0x040fe4000fffe0ff */
[----:B------:R-:W-:-:S05]  /*0540*/  IADD3 R10, P0, PT, R3, UR14, RZ ;  /* 0x0000000e030a7c10 */ /* 0x000fca000ff1e0ff */
[----:B------:R-:W1:Y:S08]  /*0550*/  LDC.64 R6, c[0x0][0x390] ;  /* 0x0000e400ff067b82 */ /* 0x000e700000000a00 */
[----:B------:R-:W2:Y:S08]  /*0560*/  LDC.64 R22, c[0x0][0x380] ;  /* 0x0000e000ff167b82 */ /* 0x000eb00000000a00 */
[----:B------:R-:W3:Y:S01]  /*0570*/  LDC.64 R4, c[0x0][0x390] ;  /* 0x0000e400ff047b82 */ /* 0x000ee20000000a00 */
[----:B0-----:R-:W-:-:S02]  /*0580*/  IMAD R9, R3, R2, R0 ;  /* 0x0000000203097224 */ /* 0x001fc400078e0200 */
[----:B-1----:R-:W-:Y:S01]  /*0590*/  IMAD.WIDE.U32 R6, R11, 0x8, R6 ;  /* 0x000000080b067825 */ /* 0x002fe200078e0006 */
[----:B------:R-:W-:-:S05]  /*05a0*/  IADD3.X R11, PT, PT, RZ, RZ, RZ, P0, !PT ;  /* 0x000000ffff0b7210 */ /* 0x000fca00007fe4ff */
[----:B------:R-:W4:Y:S01]  /*05b0*/  LDG.E.64 R6, desc[UR12][R6.64] ;  /* 0x0000000c06067981 */ /* 0x000f22000c1e1b00 */
[----:B--2---:R-:W-:-:S05]  /*05c0*/  IMAD.WIDE R22, R9, 0x8, R22 ;  /* 0x0000000809167825 */ /* 0x004fca00078e0216 */
[----:B------:R-:W4:Y:S01]  /*05d0*/  LDG.E.64 R8, desc[UR12][R22.64] ;  /* 0x0000000c16087981 */ /* 0x000f22000c1e1b00 */
[----:B---3--:R-:W-:Y:S01]  /*05e0*/  LEA R4, P0, R10, R4, 0x3 ;  /* 0x000000040a047211 */ /* 0x008fe200078018ff */
[----:B------:R-:W-:-:S03]  /*05f0*/  IMAD.WIDE R24, R2, 0x8, R22 ;  /* 0x0000000802187825 */ /* 0x000fc600078e0216 */
[----:B------:R-:W-:Y:S02]  /*0600*/  LEA.HI.X R5, R10, R5, R11, 0x3, P0 ;  /* 0x000000050a057211 */ /* 0x000fe400000f1c0b */
[----:B------:R-:W2:Y:S01]  /*0610*/  LDG.E.64 R10, desc[UR12][R24.64] ;  /* 0x0000000c180a7981 */ /* 0x000ea2000c1e1b00 */
[----:B------:R-:W-:-:S03]  /*0620*/  IMAD.WIDE R26, R2, 0x8, R24 ;  /* 0x00000008021a7825 */ /* 0x000fc600078e0218 */
[----:B------:R-:W2:Y:S04]  /*0630*/  LDG.E.64 R14, desc[UR12][R4.64+0x8] ;  /* 0x0000080c040e7981 */ /* 0x000ea8000c1e1b00 */
[----:B------:R-:W3:Y:S01]  /*0640*/  LDG.E.64 R16, desc[UR12][R4.64+0x10] ;  /* 0x0000100c04107981 */ /* 0x000ee2000c1e1b00 */
[----:B------:R-:W-:-:S03]  /*0650*/  IMAD.WIDE R28, R2, 0x8, R26 ;  /* 0x00000008021c7825 */ /* 0x000fc600078e021a */
[----:B------:R-:W3:Y:S04]  /*0660*/  LDG.E.64 R18, desc[UR12][R26.64] ;  /* 0x0000000c1a127981 */ /* 0x000ee8000c1e1b00 */
[----:B------:R-:W5:Y:S04]  /*0670*/  LDG.E.64 R20, desc[UR12][R4.64+0x18] ;  /* 0x0000180c04147981 */ /* 0x000f68000c1e1b00 */
[----:B------:R-:W5:Y:S01]  /*0680*/  LDG.E.64 R28, desc[UR12][R28.64] ;  /* 0x0000000c1c1c7981 */ /* 0x000f62000c1e1b00 */
[----:B------:R-:W-:Y:S01]  /*0690*/  IADD3 R3, PT, PT, R3, 0x4, RZ ;  /* 0x0000000403037810 */ /* 0x000fe20007ffe0ff */
[----:B----4-:R-:W-:-:S08]  /*06a0*/  DFMA R6, R8, R6, R12 ;  /* 0x000000060806722b */ /* 0x010fd0000000000c */
[----:B--2---:R-:W-:-:S08]  /*06b0*/  DFMA R6, R10, R14, R6 ;  /* 0x0000000e0a06722b */ /* 0x004fd00000000006 */
[----:B---3--:R-:W-:-:S08]  /*06c0*/  DFMA R6, R18, R16, R6 ;  /* 0x000000101206722b */ /* 0x008fd00000000006 */
[----:B-----5:R-:W-:-:S11]  /*06d0*/  DFMA R12, R28, R20, R6 ;  /* 0x000000141c0c722b */ /* 0x020fd60000000006 */
.L_x_8:
[----:B------:R-:W-:Y:S05]  /*06e0*/  BRA.U !UP1, `(.L_x_7) ;  /* 0x00000001098c7547 */ /* 0x000fea000b800000 */
[----:B------:R-:W-:Y:S02]  /*06f0*/  UISETP.NE.AND UP0, UPT, UR7, 0x1, UPT ;  /* 0x000000010700788c */ /* 0x000fe4000bf05270 */
[----:B------:R-:W-:-:S04]  /*0700*/  ULOP3.LUT UR6, UR9, 0x1, URZ, 0xc0, !UPT ;  /* 0x0000000109067892 */ /* 0x000fc8000f8ec0ff */
[----:B------:R-:W-:-:S03]  /*0710*/  UISETP.NE.U32.AND UP1, UPT, UR6, 0x1, UPT ;  /* 0x000000010600788c */ /* 0x000fc6000bf25070 */
[----:B------:R-:W-:Y:S08]  /*0720*/  BRA.U !UP0, `(.L_x_9) ;  /* 0x0000000108507547 */ /* 0x000ff0000b800000 */
[----:B------:R-:W0:Y:S01]  /*0730*/  LDC R17, c[0x0][0x388] ;  /* 0x0000e200ff117b82 */ /* 0x000e220000000800 */
[C---:B------:R-:W-:Y:S02]  /*0740*/  IADD3 R11, PT, PT, R3.reuse, UR14, RZ ;  /* 0x0000000e030b7c10 */ /* 0x040fe4000fffe0ff */
[----:B------:R-:W-:-:S05]  /*0750*/  IADD3 R2, P0, PT, R3, UR14, RZ ;  /* 0x0000000e03027c10 */ /* 0x000fca000ff1e0ff */
[----:B------:R-:W1:Y:S08]  /*0760*/  LDC.64 R8, c[0x0][0x390] ;  /* 0x0000e400ff087b82 */ /* 0x000e700000000a00 */
[----:B------:R-:W2:Y:S08]  /*0770*/  LDC.64 R6, c[0x0][0x380] ;  /* 0x0000e000ff067b82 */ /* 0x000eb00000000a00 */
[----:B------:R-:W3:Y:S01]  /*0780*/  LDC.64 R4, c[0x0][0x390] ;  /* 0x0000e400ff047b82 */ /* 0x000ee20000000a00 */
[----:B0-----:R-:W-:-:S02]  /*0790*/  IMAD R15, R3, R17, R0 ;  /* 0x00000011030f7224 */ /* 0x001fc400078e0200 */
[----:B-1----:R-:W-:-:S06]  /*07a0*/  IMAD.WIDE.U32 R10, R11, 0x8, R8 ;  /* 0x000000080b0a7825 */ /* 0x002fcc00078e0008 */
[----:B------:R-:W4:Y:S01]  /*07b0*/  LDG.E.64 R10, desc[UR12][R10.64] ;  /* 0x0000000c0a0a7981 */ /* 0x000f22000c1e1b00 */
[----:B--2---:R-:W-:Y:S01]  /*07c0*/  IMAD.WIDE R6, R15, 0x8, R6 ;  /* 0x000000080f067825 */ /* 0x004fe200078e0206 */
[----:B------:R-:W-:-:S04]  /*07d0*/  IADD3.X R15, PT, PT, RZ, RZ, RZ, P0, !PT ;  /* 0x000000ffff0f7210 */ /* 0x000fc800007fe4ff */
[----:B------:R-:W4:Y:S01]  /*07e0*/  LDG.E.64 R8, desc[UR12][R6.64] ;  /* 0x0000000c06087981 */ /* 0x000f22000c1e1b00 */
[----:B---3--:R-:W-:-:S04]  /*07f0*/  LEA R14, P0, R2, R4, 0x3 ;  /* 0x00000004020e7211 */ /* 0x008fc800078018ff */
[----:B------:R-:W-:Y:S01]  /*0800*/  LEA.HI.X R15, R2, R5, R15, 0x3, P0 ;  /* 0x00000005020f7211 */ /* 0x000fe200000f1c0f */
[----:B------:R-:W-:-:S05]  /*0810*/  IMAD.WIDE R4, R17, 0x8, R6 ;  /* 0x0000000811047825 */ /* 0x000fca00078e0206 */
[----:B------:R-:W2:Y:S04]  /*0820*/  LDG.E.64 R14, desc[UR12][R14.64+0x8] ;  /* 0x0000080c0e0e7981 */ /* 0x000ea8000c1e1b00 */
[----:B------:R-:W2:Y:S01]  /*0830*/  LDG.E.64 R4, desc[UR12][R4.64] ;  /* 0x0000000c04047981 */ /* 0x000ea2000c1e1b00 */
[----:B------:R-:W-:Y:S01]  /*0840*/  IADD3 R3, PT, PT, R3, 0x2, RZ ;  /* 0x0000000203037810 */ /* 0x000fe20007ffe0ff */
[----:B----4-:R-:W-:-:S08]  /*0850*/  DFMA R8, R8, R10, R12 ;  /* 0x0000000a0808722b */ /* 0x010fd0000000000c */
[----:B--2---:R-:W-:-:S11]  /*0860*/  DFMA R12, R4, R14, R8 ;  /* 0x0000000e040c722b */ /* 0x004fd60000000008 */
.L_x_9:
[----:B------:R-:W-:Y:S05]  /*0870*/  BRA.U UP1, `(.L_x_7) ;  /* 0x0000000101287547 */ /* 0x000fea000b800000 */
[----:B------:R-:W0:Y:S01]  /*0880*/  LDC.64 R4, c[0x0][0x390] ;  /* 0x0000e400ff047b82 */ /* 0x000e220000000a00 */
[----:B------:R-:W1:Y:S01]  /*0890*/  LDCU UR6, c[0x0][0x388] ;  /* 0x00007100ff0677ac */ /* 0x000e620008000800 */
[----:B------:R-:W-:-:S06]  /*08a0*/  IADD3 R9, PT, PT, R3, UR14, RZ ;  /* 0x0000000e03097c10 */ /* 0x000fcc000fffe0ff */
[----:B------:R-:W2:Y:S01]  /*08b0*/  LDC.64 R6, c[0x0][0x380] ;  /* 0x0000e000ff067b82 */ /* 0x000ea20000000a00 */
[----:B-1----:R-:W-:Y:S02]  /*08c0*/  IMAD R3, R3, UR6, R0 ;  /* 0x0000000603037c24 */ /* 0x002fe4000f8e0200 */
[----:B0-----:R-:W-:-:S06]  /*08d0*/  IMAD.WIDE.U32 R4, R9, 0x8, R4 ;  /* 0x0000000809047825 */ /* 0x001fcc00078e0004 */
[----:B------:R-:W3:Y:S01]  /*08e0*/  LDG.E.64 R4, desc[UR12][R4.64] ;  /* 0x0000000c04047981 */ /* 0x000ee2000c1e1b00 */
[----:B--2---:R-:W-:-:S06]  /*08f0*/  IMAD.WIDE R2, R3, 0x8, R6 ;  /* 0x0000000803027825 */ /* 0x004fcc00078e0206 */
[----:B------:R-:W3:Y:S02]  /*0900*/  LDG.E.64 R2, desc[UR12][R2.64] ;  /* 0x0000000c02027981 */ /* 0x000ee4000c1e1b00 */
[----:B---3--:R-:W-:-:S11]  /*0910*/  DFMA R12, R2, R4, R12 ;  /* 0x00000004020c722b */ /* 0x008fd6000000000c */
.L_x_7:
[----:B------:R-:W0:Y:S08]  /*0920*/  LDC R5, c[0x0][0x388] ;  /* 0x0000e200ff057b82 */ /* 0x000e300000000800 */
[----:B------:R-:W1:Y:S08]  /*0930*/  LDC R4, c[0x0][0x3a8] ;  /* 0x0000ea00ff047b82 */ /* 0x000e700000000800 */
[----:B------:R-:W2:Y:S01]  /*0940*/  LDC.64 R2, c[0x0][0x3a0] ;  /* 0x0000e800ff027b82 */ /* 0x000ea20000000a00 */
[----:B0-----:R-:W-:Y:S01]  /*0950*/  IMAD R5, R5, UR4, R0 ;  /* 0x0000000405057c24 */ /* 0x001fe2000f8e0200 */
[----:B------:R-:W-:-:S06]  /*0960*/  UIADD3 UR4, UPT, UPT, UR4, 0x1, URZ ;  /* 0x0000000104047890 */ /* 0x000fcc000fffe0ff */
[----:B-1----:R-:W-:Y:S01]  /*0970*/  ISETP.NE.AND P0, PT, R4, UR4, PT ;  /* 0x0000000404007c0c */ /* 0x002fe2000bf05270 */
[----:B--2---:R-:W-:-:S05]  /*0980*/  IMAD.WIDE R2, R5, 0x8, R2 ;  /* 0x0000000805027825 */ /* 0x004fca00078e0202 */
[----:B------:R0:W-:Y:S07]  /*0990*/  STG.E.64 desc[UR12][R2.64], R12 ;  /* 0x0000000c02007986 */ /* 0x0001ee000c101b0c */
[----:B------:R-:W-:Y:S05]  /*09a0*/  @!P0 EXIT ;  /* 0x000000000000894d */ /* 0x000fea0003800000 */
[----:B------:R-:W-:Y:S05]  /*09b0*/  BRA `(.L_x_10) ;  /* 0xfffffff400d87947 */ /* 0x000fea000383ffff */
.L_x_4:
[C---:B------:R-:W-:Y:S02]  /*09c0*/  ISETP.GE.U32.AND P1, PT, R2.reuse, 0x8, PT ;  /* 0x000000080200780c */ /* 0x040fe40003f26070 */
[----:B------:R-:W-:Y:S02]  /*09d0*/  LOP3.LUT R5, R2, 0x7, RZ, 0xc0, !PT ;  /* 0x0000000702057812 */ /* 0x000fe400078ec0ff */
[----:B------:R-:W-:Y:S02]  /*09e0*/  MOV R4, RZ ;  /* 0x000000ff00047202 */ /* 0x000fe40000000f00 */
[----:B------:R-:W-:-:S07]  /*09f0*/  ISETP.NE.AND P0, PT, R5, RZ, PT ;  /* 0x000000ff0500720c */ /* 0x000fce0003f05270 */
[----:B------:R-:W-:Y:S06]  /*0a00*/  @!P1 BRA `(.L_x_11) ;  /* 0x00000000005c9947 */ /* 0x000fec0003800000 */
[----:B------:R-:W0:Y:S01]  /*0a10*/  LDC.64 R6, c[0x0][0x3a0] ;  /* 0x0000e800ff067b82 */ /* 0x000e220000000a00 */
[----:B------:R-:W-:Y:S01]  /*0a20*/  LOP3.LUT R4, R2, 0x7ffffff8, RZ, 0xc0, !PT ;  /* 0x7ffffff802047812 */ /* 0x000fe200078ec0ff */
[----:B------:R-:W-:-:S06]  /*0a30*/  UMOV UR4, URZ ;  /* 0x000000ff00047c82 */ /* 0x000fcc0008000000 */
.L_x_12:
[----:B-1----:R-:W-:Y:S01]  /*0a40*/  IMAD R9, R3, UR4, R0 ;  /* 0x0000000403097c24 */ /* 0x002fe2000f8e0200 */
[----:B------:R-:W-:-:S03]  /*0a50*/  UIADD3 UR4, UPT, UPT, UR4, 0x8, URZ ;  /* 0x0000000804047890 */ /* 0x000fc6000fffe0ff */
[----:B0-----:R-:W-:-:S03]  /*0a60*/  IMAD.WIDE R8, R9, 0x8, R6 ;  /* 0x0000000809087825 */ /* 0x001fc600078e0206 */
[----:B------:R-:W-:Y:S02]  /*0a70*/  ISETP.NE.AND P1, PT, R4, UR4, PT ;  /* 0x0000000404007c0c */ /* 0x000fe4000bf25270 */
[----:B------:R1:W-:Y:S01]  /*0a80*/  STG.E.64 desc[UR12][R8.64], RZ ;  /* 0x000000ff08007986 */ /* 0x0003e2000c101b0c */
[----:B------:R-:W-:-:S05]  /*0a90*/  IMAD.WIDE R10, R3, 0x8, R8 ;  /* 0x00000008030a7825 */ /* 0x000fca00078e0208 */
        /* <DEDUP_REMOVED lines=13> */
[----:B------:R-:W-:Y:S05]  /*0b70*/  @P1 BRA `(.L_x_12) ;  /* 0xfffffffc00b01947 */ /* 0x000fea000383ffff */
.L_x_11:
[----:B------:R-:W-:Y:S05]  /*0b80*/  @!P0 EXIT ;  /* 0x000000000000894d */ /* 0x000fea0003800000 */
[----:B------:R-:W-:Y:S02]  /*0b90*/  ISETP.GE.U32.AND P0, PT, R5, 0x4, PT ;  /* 0x000000040500780c */ /* 0x000fe40003f06070 */
[----:B-1----:R-:W-:-:S04]  /*0ba0*/  LOP3.LUT R14, R2, 0x3, RZ, 0xc0, !PT ;  /* 0x00000003020e7812 */ /* 0x002fc800078ec0ff */
[----:B------:R-:W-:-:S07]  /*0bb0*/  ISETP.NE.AND P1, PT, R14, RZ, PT ;  /* 0x000000ff0e00720c */ /* 0x000fce0003f25270 */
[----:B------:R-:W-:Y:S06]  /*0bc0*/  @!P0 BRA `(.L_x_13) ;  /* 0x00000000002c8947 */ /* 0x000fec0003800000 */
[----:B------:R-:W0:Y:S01]  /*0bd0*/  LDC.64 R6, c[0x0][0x3a0] ;  /* 0x0000e800ff067b82 */ /* 0x000e220000000a00 */
[C---:B------:R-:W-:Y:S01]  /*0be0*/  IMAD R5, R4.reuse, R3, R0 ;  /* 0x0000000304057224 */ /* 0x040fe200078e0200 */
[----:B------:R-:W-:-:S03]  /*0bf0*/  IADD3 R4, PT, PT, R4, 0x4, RZ ;  /* 0x0000000404047810 */ /* 0x000fc60007ffe0ff */
[----:B0-----:R-:W-:-:S05]  /*0c00*/  IMAD.WIDE R6, R5, 0x8, R6 ;  /* 0x0000000805067825 */ /* 0x001fca00078e0206 */
[----:B------:R0:W-:Y:S01]  /*0c10*/  STG.E.64 desc[UR12][R6.64], RZ ;  /* 0x000000ff06007986 */ /* 0x0001e2000c101b0c */
[----:B------:R-:W-:-:S05]  /*0c20*/  IMAD.WIDE R8, R3, 0x8, R6 ;  /* 0x0000000803087825 */ /* 0x000fca00078e0206 */
[----:B------:R0:W-:Y:S01]  /*0c30*/  STG.E.64 desc[UR12][R8.64], RZ ;  /* 0x000000ff08007986 */ /* 0x0001e2000c101b0c */
[----:B------:R-:W-:-:S05]  /*0c40*/  IMAD.WIDE R10, R3, 0x8, R8 ;  /* 0x00000008030a7825 */ /* 0x000fca00078e0208 */
[----:B------:R0:W-:Y:S01]  /*0c50*/  STG.E.64 desc[UR12][R10.64], RZ ;  /* 0x000000ff0a007986 */ /* 0x0001e2000c101b0c */
[----:B------:R-:W-:-:S05]  /*0c60*/  IMAD.WIDE R12, R3, 0x8, R10 ;  /* 0x00000008030c7825 */ /* 0x000fca00078e020a */
[----:B------:R0:W-:Y:S02]  /*0c70*/  STG.E.64 desc[UR12][R12.64], RZ ;  /* 0x000000ff0c007986 */ /* 0x0001e4000c101b0c */
.L_x_13:
[----:B------:R-:W-:Y:S05]  /*0c80*/  @!P1 EXIT ;  /* 0x000000000000994d */ /* 0x000fea0003800000 */
[----:B------:R-:W-:Y:S02]  /*0c90*/  ISETP.NE.AND P0, PT, R14, 0x1, PT ;  /* 0x000000010e00780c */ /* 0x000fe40003f05270 */
[----:B------:R-:W-:-:S04]  /*0ca0*/  LOP3.LUT R2, R2, 0x1, RZ, 0xc0, !PT ;  /* 0x0000000102027812 */ /* 0x000fc800078ec0ff */
[----:B------:R-:W-:-:S07]  /*0cb0*/  ISETP.NE.U32.AND P1, PT, R2, 0x1, PT ;  /* 0x000000010200780c */ /* 0x000fce0003f25070 */
[----:B------:R-:W-:Y:S06]  /*0cc0*/  @!P0 BRA `(.L_x_14) ;  /* 0x00000000001c8947 */ /* 0x000fec0003800000 */
[----:B0-----:R-:W0:Y:S01]  /*0cd0*/  LDC.64 R6, c[0x0][0x3a0] ;  /* 0x0000e800ff067b82 */ /* 0x001e220000000a00 */
[C---:B------:R-:W-:Y:S01]  /*0ce0*/  IMAD R5, R4.reuse, R3, R0 ;  /* 0x0000000304057224 */ /* 0x040fe200078e0200 */
[----:B------:R-:W-:-:S03]  /*0cf0*/  IADD3 R4, PT, PT, R4, 0x2, RZ ;  /* 0x0000000204047810 */ /* 0x000fc60007ffe0ff */
[----:B0-----:R-:W-:-:S05]  /*0d00*/  IMAD.WIDE R6, R5, 0x8, R6 ;  /* 0x0000000805067825 */ /* 0x001fca00078e0206 */
[----:B------:R1:W-:Y:S01]  /*0d10*/  STG.E.64 desc[UR12][R6.64], RZ ;  /* 0x000000ff06007986 */ /* 0x0003e2000c101b0c */
[----:B------:R-:W-:-:S05]  /*0d20*/  IMAD.WIDE R8, R3, 0x8, R6 ;  /* 0x0000000803087825 */ /* 0x000fca00078e0206 */
[----:B------:R1:W-:Y:S02]  /*0d30*/  STG.E.64 desc[UR12][R8.64], RZ ;  /* 0x000000ff08007986 */ /* 0x0003e4000c101b0c */
.L_x_14:
[----:B------:R-:W-:Y:S05]  /*0d40*/  @P1 EXIT ;  /* 0x000000000000194d */ /* 0x000fea0003800000 */
[----:B01----:R-:W0:Y:S01]  /*0d50*/  LDC.64 R6, c[0x0][0x3a0] ;  /* 0x0000e800ff067b82 */ /* 0x003e220000000a00 */
[----:B------:R-:W-:-:S04]  /*0d60*/  IMAD R3, R4, R3, R0 ;  /* 0x0000000304037224 */ /* 0x000fc800078e0200 */
[----:B0-----:R-:W-:-:S05]  /*0d70*/  IMAD.WIDE R2, R3, 0x8, R6 ;  /* 0x0000000803027825 */ /* 0x001fca00078e0206 */
[----:B------:R-:W-:Y:S01]  /*0d80*/  STG.E.64 desc[UR12][R2.64], RZ ;  /* 0x000000ff02007986 */ /* 0x000fe2000c101b0c */
[----:B------:R-:W-:Y:S05]  /*0d90*/  EXIT ;  /* 0x000000000000794d */ /* 0x000fea0003800000 */
.L_x_15:
        /* <DEDUP_REMOVED lines=14> */
.L_x_47:


//--------------------- .text._Z11mxm_vanillaPdiS_iS_iii --------------------------
	.section	.text._Z11mxm_vanillaPdiS_iS_iii,"ax",@progbits
	.align	128
        .global         _Z11mxm_vanillaPdiS_iS_iii
        .type           _Z11mxm_vanillaPdiS_iS_iii,@function
        .size           _Z11mxm_vanillaPdiS_iS_iii,(.L_x_48 - _Z11mxm_vanillaPdiS_iS_iii)
        .other          _Z11mxm_vanillaPdiS_iS_iii,@"STO_CUDA_ENTRY STV_DEFAULT"
_Z11mxm_vanillaPdiS_iS_iii:
.text._Z11mxm_vanillaPdiS_iS_iii:
[----:B------:R-:W-:Y:S01]  /*0000*/  LDC R1, c[0x0][0x37c] ;  /* 0x0000df00ff017b82 */ /* 0x000fe20000000800 */
[----:B------:R-:W0:Y:S07]  /*0010*/  S2R R5, SR_TID.X ;  /* 0x0000000000057919 */ /* 0x000e2e0000002100 */
[----:B------:R-:W1:Y:S01]  /*0020*/  LDC R0, c[0x0][0x364] ;  /* 0x0000d900ff007b82 */ /* 0x000e620000000800 */
[----:B------:R-:W2:Y:S01]  /*0030*/  LDCU UR6, c[0x0][0x3a8] ;  /* 0x00007500ff0677ac */ /* 0x000ea20008000800 */
[----:B------:R-:W1:Y:S06]  /*0040*/  S2R R3, SR_TID.Y ;  /* 0x0000000000037919 */ /* 0x000e6c0000002200 */
[----:B------:R-:W0:Y:S08]  /*0050*/  S2UR UR5, SR_CTAID.X ;  /* 0x00000000000579c3 */ /* 0x000e300000002500 */
[----:B------:R-:W0:Y:S08]  /*0060*/  LDC R4, c[0x0][0x360] ;  /* 0x0000d800ff047b82 */ /* 0x000e300000000800 */
[----:B------:R-:W1:Y:S08]  /*0070*/  S2UR UR4, SR_CTAID.Y ;  /* 0x00000000000479c3 */ /* 0x000e700000002600 */
[----:B------:R-:W3:Y:S01]  /*0080*/  LDC R9, c[0x0][0x388] ;  /* 0x0000e200ff097b82 */ /* 0x000ee20000000800 */
[----:B0-----:R-:W-:-:S05]  /*0090*/  IMAD R4, R4, UR5, R5 ;  /* 0x0000000504047c24 */ /* 0x001fca000f8e0205 */
[----:B--2---:R-:W-:Y:S01]  /*00a0*/  ISETP.GE.AND P0, PT, R4, UR6, PT ;  /* 0x0000000604007c0c */ /* 0x004fe2000bf06270 */
[----:B-1----:R-:W-:-:S05]  /*00b0*/  IMAD R0, R0, UR4, R3 ;  /* 0x0000000400007c24 */ /* 0x002fca000f8e0203 */
[----:B---3--:R-:W-:-:S13]  /*00c0*/  ISETP.GE.OR P0, PT, R0, R9, P0 ;  /* 0x000000090000720c */ /* 0x008fda0000706670 */
[----:B------:R-:W-:Y:S05]  /*00d0*/  @P0 EXIT ;  /* 0x000000000000094d */ /* 0x000fea0003800000 */
[----:B------:R-:W0:Y:S01]  /*00e0*/  LDC R6, c[0x0][0x3ac] ;  /* 0x0000eb00ff067b82 */ /* 0x000e220000000800 */
[----:B------:R-:W1:Y:S01]  /*00f0*/  LDCU.64 UR10, c[0x0][0x358] ;  /* 0x00006b00ff0a77ac */ /* 0x000e620008000a00 */
[----:B0-----:R-:W-:-:S13]  /*0100*/  ISETP.NE.AND P0, PT, R6, 0x1, PT ;  /* 0x000000010600780c */ /* 0x001fda0003f05270 */
[----:B-1----:R-:W-:Y:S05]  /*0110*/  @P0 BRA `(.L_x_16) ;  /* 0x0000000400dc0947 */ /* 0x002fea0003800000 */
[----:B------:R-:W0:Y:S01]  /*0120*/  LDC R3, c[0x0][0x398] ;  /* 0x0000e600ff037b82 */ /* 0x000e220000000800 */
[----:B------:R-:W-:Y:S02]  /*0130*/  CS2R R14, SRZ ;  /* 0x00000000000e7805 */ /* 0x000fe4000001ff00 */
[----:B0-----:R-:W-:-:S13]  /*0140*/  ISETP.GE.AND P0, PT, R3, 0x1, PT ;  /* 0x000000010300780c */ /* 0x001fda0003f06270 */
[----:B------:R-:W-:Y:S05]  /*0150*/  @!P0 BRA `(.L_x_17) ;  /* 0x0000000400b88947 */ /* 0x000fea0003800000 */
[C---:B------:R-:W-:Y:S01]  /*0160*/  ISETP.GE.U32.AND P0, PT, R3.reuse, 0x8, PT ;  /* 0x000000080300780c */ /* 0x040fe20003f06070 */
[----:B------:R-:W-:Y:S01]  /*0170*/  HFMA2 R7, -RZ, RZ, 0, 0 ;  /* 0x00000000ff077431 */ /* 0x000fe200000001ff */
[----:B------:R-:W-:Y:S01]  /*0180*/  LOP3.LUT R5, R3, 0x7, RZ, 0xc0, !PT ;  /* 0x0000000703057812 */ /* 0x000fe200078ec0ff */
[----:B------:R-:W-:Y:S01]  /*0190*/  IMAD R6, R4, R3, RZ ;  /* 0x0000000304067224 */ /* 0x000fe200078e02ff */
[----:B------:R-:W-:Y:S02]  /*01a0*/  CS2R R14, SRZ ;  /* 0x00000000000e7805 */ /* 0x000fe4000001ff00 */
[----:B------:R-:W-:-:S07]  /*01b0*/  ISETP.NE.AND P1, PT, R5, RZ, PT ;  /* 0x000000ff0500720c */ /* 0x000fce0003f25270 */
[----:B------:R-:W-:Y:S06]  /*01c0*/  @!P0 BRA `(.L_x_18) ;  /* 0x0000000000c48947 */ /* 0x000fec0003800000 */
[----:B------:R-:W0:Y:S01]  /*01d0*/  LDCU.64 UR4, c[0x0][0x390] ;  /* 0x00007200ff0477ac */ /* 0x000e220008000a00 */
[----:B------:R-:W-:Y:S02]  /*01e0*/  LOP3.LUT R7, R3, 0x7ffffff8, RZ, 0xc0, !PT ;  /* 0x7ffffff803077812 */ /* 0x000fe400078ec0ff */
[----:B------:R-:W-:Y:S02]  /*01f0*/  CS2R R14, SRZ ;  /* 0x00000000000e7805 */ /* 0x000fe4000001ff00 */
[----:B------:R-:W-:Y:S02]  /*0200*/  MOV R26, R6 ;  /* 0x00000006001a7202 */ /* 0x000fe40000000f00 */
[----:B------:R-:W-:Y:S02]  /*0210*/  MOV R2, R0 ;  /* 0x0000000000027202 */ /* 0x000fe40000000f00 */
[----:B------:R-:W-:Y:S01]  /*0220*/  IADD3 R8, PT, PT, -R7, RZ, RZ ;  /* 0x000000ff07087210 */ /* 0x000fe20007ffe1ff */
[----:B0-----:R-:W-:-:S04]  /*0230*/  UIADD3 UR4, UP0, UPT, UR4, 0x20, URZ ;  /* 0x0000002004047890 */ /* 0x001fc8000ff1e0ff */
[----:B------:R-:W-:-:S12]  /*0240*/  UIADD3.X UR5, UPT, UPT, URZ, UR5, URZ, UP0, !UPT ;  /* 0x00000005ff057290 */ /* 0x000fd800087fe4ff */
.L_x_19:
[----:B------:R-:W0:Y:S01]  /*0250*/  LDC.64 R20, c[0x0][0x380] ;  /* 0x0000e000ff147b82 */ /* 0x000e220000000a00 */
[----:B------:R-:W-:Y:S02]  /*0260*/  MOV R24, UR4 ;  /* 0x0000000400187c02 */ /* 0x000fe40008000f00 */
[----:B------:R-:W-:-:S03]  /*0270*/  MOV R25, UR5 ;  /* 0x0000000500197c02 */ /* 0x000fc60008000f00 */
[----:B------:R-:W-:-:S05]  /*0280*/  IMAD.WIDE R24, R26, 0x8, R24 ;  /* 0x000000081a187825 */ /* 0x000fca00078e0218 */
[----:B------:R-:W2:Y:S04]  /*0290*/  LDG.E.64 R18, desc[UR10][R24.64+-0x20] ;  /* 0xffffe00a18127981 */ /* 0x000ea8000c1e1b00 */
[----:B------:R-:W3:Y:S01]  /*02a0*/  LDG.E.64 R16, desc[UR10][R24.64+-0x18] ;  /* 0xffffe80a18107981 */ /* 0x000ee2000c1e1b00 */
[----:B0-----:R-:W-:-:S05]  /*02b0*/  IMAD.WIDE R20, R2, 0x8, R20 ;  /* 0x0000000802147825 */ /* 0x001fca00078e0214 */
[----:B------:R-:W2:Y:S01]  /*02c0*/  LDG.E.64 R12, desc[UR10][R20.64] ;  /* 0x0000000a140c7981 */ /* 0x000ea2000c1e1b00 */
[----:B------:R-:W-:-:S05]  /*02d0*/  IMAD.WIDE R28, R9, 0x8, R20 ;  /* 0x00000008091c7825 */ /* 0x000fca00078e0214 */
[----:B------:R-:W3:Y:S01]  /*02e0*/  LDG.E.64 R10, desc[UR10][R28.64] ;  /* 0x0000000a1c0a7981 */ /* 0x000ee2000c1e1b00 */
[----:B------:R-:W-:Y:S01]  /*02f0*/  IMAD.WIDE R22, R9, 0x8, R28 ;  /* 0x0000000809167825 */ /* 0x000fe200078e021c */
[----:B--2---:R-:W-:Y:S02]  /*0300*/  DFMA R18, R12, R18, R14 ;  /* 0x000000120c12722b */ /* 0x004fe4000000000e */
[----:B------:R-:W2:Y:S04]  /*0310*/  LDG.E.64 R12, desc[UR10][R24.64+-0x10] ;  /* 0xfffff00a180c7981 */ /* 0x000ea8000c1e1b00 */
[----:B------:R0:W2:Y:S02]  /*0320*/  LDG.E.64 R14, desc[UR10][R22.64] ;  /* 0x0000000a160e7981 */ /* 0x0000a4000c1e1b00 */
[----:B---3--:R-:W-:-:S02]  /*0330*/  DFMA R16, R10, R16, R18 ;  /* 0x000000100a10722b */ /* 0x008fc40000000012 */
[----:B------:R-:W3:Y:S01]  /*0340*/  LDG.E.64 R18, desc[UR10][R24.64+-0x8] ;  /* 0xfffff80a18127981 */ /* 0x000ee2000c1e1b00 */
[----:B0-----:R-:W-:-:S05]  /*0350*/  IMAD.WIDE R22, R9, 0x8, R22 ;  /* 0x0000000809167825 */ /* 0x001fca00078e0216 */
[----:B------:R-:W3:Y:S01]  /*0360*/  LDG.E.64 R10, desc[UR10][R22.64] ;  /* 0x0000000a160a7981 */ /* 0x000ee2000c1e1b00 */
[C---:B------:R-:W-:Y:S01]  /*0370*/  IMAD.WIDE R20, R9.reuse, 0x8, R22 ;  /* 0x0000000809147825 */ /* 0x040fe200078e0216 */
[----:B--2---:R-:W-:Y:S02]  /*0380*/  DFMA R12, R14, R12, R16 ;  /* 0x0000000c0e0c722b */ /* 0x004fe40000000010 */
[----:B------:R-:W2:Y:S04]  /*0390*/  LDG.E.64 R22, desc[UR10][R24.64+0x18] ;  /* 0x0000180a18167981 */ /* 0x000ea8000c1e1b00 */
[----:B------:R-:W4:Y:S04]  /*03a0*/  LDG.E.64 R14, desc[UR10][R24.64] ;  /* 0x0000000a180e7981 */ /* 0x000f28000c1e1b00 */
[----:B------:R-:W4:Y:S01]  /*03b0*/  LDG.E.64 R16, desc[UR10][R20.64] ;  /* 0x0000000a14107981 */ /* 0x000f22000c1e1b00 */
[----:B------:R-:W-:Y:S01]  /*03c0*/  IMAD.WIDE R28, R9, 0x8, R20 ;  /* 0x00000008091c7825 */ /* 0x000fe200078e0214 */
[----:B---3--:R-:W-:-:S02]  /*03d0*/  DFMA R18, R10, R18, R12 ;  /* 0x000000120a12722b */ /* 0x008fc4000000000c */
[----:B------:R-:W3:Y:S04]  /*03e0*/  LDG.E.64 R10, desc[UR10][R24.64+0x8] ;  /* 0x0000080a180a7981 */ /* 0x000ee8000c1e1b00 */
[----:B------:R0:W3:Y:S02]  /*03f0*/  LDG.E.64 R12, desc[UR10][R28.64] ;  /* 0x0000000a1c0c7981 */ /* 0x0000e4000c1e1b00 */
[----:B0-----:R-:W-:-:S04]  /*0400*/  IMAD.WIDE R28, R9, 0x8, R28 ;  /* 0x00000008091c7825 */ /* 0x001fc800078e021c */
[----:B------:R-:W-:-:S06]  /*0410*/  IMAD.WIDE R20, R9, 0x8, R28 ;  /* 0x0000000809147825 */ /* 0x000fcc00078e021c */
[----:B------:R-:W2:Y:S01]  /*0420*/  LDG.E.64 R20, desc[UR10][R20.64] ;  /* 0x0000000a14147981 */ /* 0x000ea2000c1e1b00 */
[----:B----4-:R-:W-:-:S03]  /*0430*/  DFMA R14, R16, R14, R18 ;  /* 0x0000000e100e722b */ /* 0x010fc60000000012 */
[----:B------:R-:W4:Y:S04]  /*0440*/  LDG.E.64 R16, desc[UR10][R24.64+0x10] ;  /* 0x0000100a18107981 */ /* 0x000f28000c1e1b00 */
[----:B------:R-:W4:Y:S01]  /*0450*/  LDG.E.64 R18, desc[UR10][R28.64] ;  /* 0x0000000a1c127981 */ /* 0x000f22000c1e1b00 */
[----:B------:R-:W-:Y:S01]  /*0460*/  IADD3 R8, PT, PT, R8, 0x8, RZ ;  /* 0x0000000808087810 */ /* 0x000fe20007ffe0ff */
[----:B---3--:R-:W-:-:S03]  /*0470*/  DFMA R10, R12, R10, R14 ;  /* 0x0000000a0c0a722b */ /* 0x008fc6000000000e */
[----:B------:R-:W-:Y:S02]  /*0480*/  ISETP.NE.AND P0, PT, R8, RZ, PT ;  /* 0x000000ff0800720c */ /* 0x000fe40003f05270 */
[----:B------:R-:W-:Y:S02]  /*0490*/  LEA R2, R9, R2, 0x3 ;  /* 0x0000000209027211 */ /* 0x000fe400078e18ff */
[----:B------:R-:W-:Y:S01]  /*04a0*/  IADD3 R26, PT, PT, R26, 0x8, RZ ;  /* 0x000000081a1a7810 */ /* 0x000fe20007ffe0ff */
[----:B----4-:R-:W-:-:S08]  /*04b0*/  DFMA R10, R18, R16, R10 ;  /* 0x00000010120a722b */ /* 0x010fd0000000000a */
[----:B--2---:R-:W-:Y:S01]  /*04c0*/  DFMA R14, R20, R22, R10 ;  /* 0x00000016140e722b */ /* 0x004fe2000000000a */
[----:B------:R-:W-:Y:S10]  /*04d0*/  @P0 BRA `(.L_x_19) ;  /* 0xfffffffc005c0947 */ /* 0x000ff4000383ffff */
.L_x_18:
[----:B------:R-:W-:Y:S05]  /*04e0*/  @!P1 BRA `(.L_x_17) ;  /* 0x0000000000d49947 */ /* 0x000fea0003800000 */
[----:B------:R-:W-:Y:S02]  /*04f0*/  ISETP.GE.U32.AND P0, PT, R5, 0x4, PT ;  /* 0x000000040500780c */ /* 0x000fe40003f06070 */
[----:B------:R-:W-:-:S04]  /*0500*/  LOP3.LUT R2, R3, 0x3, RZ, 0xc0, !PT ;  /* 0x0000000303027812 */ /* 0x000fc800078ec0ff */
[----:B------:R-:W-:-:S07]  /*0510*/  ISETP.NE.AND P1, PT, R2, RZ, PT ;  /* 0x000000ff0200720c */ /* 0x000fce0003f25270 */
[----:B------:R-:W-:Y:S06]  /*0520*/  @!P0 BRA `(.L_x_20) ;  /* 0x0000000000588947 */ /* 0x000fec0003800000 */
[----:B------:R-:W0:Y:S01]  /*0530*/  LDC.64 R12, c[0x0][0x380] ;  /* 0x0000e000ff0c7b82 */ /* 0x000e220000000a00 */
[----:B------:R-:W-:Y:S01]  /*0540*/  IADD3 R11, PT, PT, R6, R7, RZ ;  /* 0x00000007060b7210 */ /* 0x000fe20007ffe0ff */
[----:B------:R-:W-:-:S06]  /*0550*/  IMAD R5, R7, R9, R0 ;  /* 0x0000000907057224 */ /* 0x000fcc00078e0200 */
[----:B------:R-:W1:Y:S01]  /*0560*/  LDC.64 R28, c[0x0][0x390] ;  /* 0x0000e400ff1c7b82 */ /* 0x000e620000000a00 */
[----:B0-----:R-:W-:-:S05]  /*0570*/  IMAD.WIDE R12, R5, 0x8, R12 ;  /* 0x00000008050c7825 */ /* 0x001fca00078e020c */
[----:B------:R-:W2:Y:S01]  /*0580*/  LDG.E.64 R26, desc[UR10][R12.64] ;  /* 0x0000000a0c1a7981 */ /* 0x000ea2000c1e1b00 */
[----:B-1----:R-:W-:-:S05]  /*0590*/  IMAD.WIDE R28, R11, 0x8, R28 ;  /* 0x000000080b1c7825 */ /* 0x002fca00078e021c */
[----:B------:R-:W2:Y:S01]  /*05a0*/  LDG.E.64 R10, desc[UR10][R28.64] ;  /* 0x0000000a1c0a7981 */ /* 0x000ea2000c1e1b00 */
[----:B------:R-:W-:-:S03]  /*05b0*/  IMAD.WIDE R18, R9, 0x8, R12 ;  /* 0x0000000809127825 */ /* 0x000fc600078e020c */
[----:B------:R-:W3:Y:S04]  /*05c0*/  LDG.E.64 R12, desc[UR10][R28.64+0x8] ;  /* 0x0000080a1c0c7981 */ /* 0x000ee8000c1e1b00 */
[----:B------:R-:W3:Y:S01]  /*05d0*/  LDG.E.64 R16, desc[UR10][R18.64] ;  /* 0x0000000a12107981 */ /* 0x000ee2000c1e1b00 */
[----:B------:R-:W-:-:S05]  /*05e0*/  IMAD.WIDE R22, R9, 0x8, R18 ;  /* 0x0000000809167825 */ /* 0x000fca00078e0212 */
[----:B------:R-:W4:Y:S01]  /*05f0*/  LDG.E.64 R20, desc[UR10][R22.64] ;  /* 0x0000000a16147981 */ /* 0x000f22000c1e1b00 */
[----:B------:R-:W-:-:S03]  /*0600*/  IMAD.WIDE R24, R9, 0x8, R22 ;  /* 0x0000000809187825 */ /* 0x000fc600078e0216 */
[----:B------:R-:W4:Y:S04]  /*0610*/  LDG.E.64 R18, desc[UR10][R28.64+0x10] ;  /* 0x0000100a1c127981 */ /* 0x000f28000c1e1b00 */
[----:B------:R-:W5:Y:S04]  /*0620*/  LDG.E.64 R24, desc[UR10][R24.64] ;  /* 0x0000000a18187981 */ /* 0x000f68000c1e1b00 */
[----:B------:R-:W5:Y:S01]  /*0630*/  LDG.E.64 R22, desc[UR10][R28.64+0x18] ;  /* 0x0000180a1c167981 */ /* 0x000f62000c1e1b00 */
[----:B------:R-:W-:Y:S01]  /*0640*/  IADD3 R7, PT, PT, R7, 0x4, RZ ;  /* 0x0000000407077810 */ /* 0x000fe20007ffe0ff */
[----:B--2---:R-:W-:-:S08]  /*0650*/  DFMA R10, R26, R10, R14 ;  /* 0x0000000a1a0a722b */ /* 0x004fd0000000000e */
[----:B---3--:R-:W-:-:S08]  /*0660*/  DFMA R10, R16, R12, R10 ;  /* 0x0000000c100a722b */ /* 0x008fd0000000000a */
[----:B----4-:R-:W-:-:S08]  /*0670*/  DFMA R10, R20, R18, R10 ;  /* 0x00000012140a722b */ /* 0x010fd0000000000a */
[----:B-----5:R-:W-:-:S11]  /*0680*/  DFMA R14, R24, R22, R10 ;  /* 0x00000016180e722b */ /* 0x020fd6000000000a */
.L_x_20:
[----:B------:R-:W-:Y:S05]  /*0690*/  @!P1 BRA `(.L_x_17) ;  /* 0x0000000000689947 */ /* 0x000fea0003800000 */
[----:B------:R-:W-:Y:S02]  /*06a0*/  ISETP.NE.AND P0, PT, R2, 0x1, PT ;  /* 0x000000010200780c */ /* 0x000fe40003f05270 */
[----:B------:R-:W-:-:S04]  /*06b0*/  LOP3.LUT R5, R3, 0x1, RZ, 0xc0, !PT ;  /* 0x0000000103057812 */ /* 0x000fc800078ec0ff */
[----:B------:R-:W-:-:S07]  /*06c0*/  ISETP.NE.U32.AND P1, PT, R5, 0x1, PT ;  /* 0x000000010500780c */ /* 0x000fce0003f25070 */
[----:B------:R-:W0:Y:S01]  /*06d0*/  @P0 LDC.64 R2, c[0x0][0x380] ;  /* 0x0000e000ff020b82 */ /* 0x000e220000000a00 */
[----:B------:R-:W-:Y:S01]  /*06e0*/  @P0 IADD3 R5, PT, PT, R6, R7, RZ ;  /* 0x0000000706050210 */ /* 0x000fe20007ffe0ff */
[----:B------:R-:W-:-:S06]  /*06f0*/  @P0 IMAD R23, R7, R9, R0 ;  /* 0x0000000907170224 */ /* 0x000fcc00078e0200 */
[----:B------:R-:W1:Y:S08]  /*0700*/  @P0 LDC.64 R20, c[0x0][0x390] ;  /* 0x0000e400ff140b82 */ /* 0x000e700000000a00 */
[----:B------:R-:W2:Y:S08]  /*0710*/  @!P1 LDC.64 R16, c[0x0][0x380] ;  /* 0x0000e000ff109b82 */ /* 0x000eb00000000a00 */
[----:B------:R-:W3:Y:S01]  /*0720*/  @!P1 LDC.64 R12, c[0x0][0x390] ;  /* 0x0000e400ff0c9b82 */ /* 0x000ee20000000a00 */
[----:B0-----:R-:W-:Y:S01]  /*0730*/  @P0 IMAD.WIDE R22, R23, 0x8, R2 ;  /* 0x0000000817160825 */ /* 0x001fe200078e0202 */
[----:B------:R-:W-:-:S04]  /*0740*/  @P0 IADD3 R7, PT, PT, R7, 0x2, RZ ;  /* 0x0000000207070810 */ /* 0x000fc80007ffe0ff */
[----:B------:R-:W4:Y:S01]  /*0750*/  @P0 LDG.E.64 R10, desc[UR10][R22.64] ;  /* 0x0000000a160a0981 */ /* 0x000f22000c1e1b00 */
[----:B-1----:R-:W-:-:S05]  /*0760*/  @P0 IMAD.WIDE R20, R5, 0x8, R20 ;  /* 0x0000000805140825 */ /* 0x002fca00078e0214 */
[----:B------:R-:W4:Y:S01]  /*0770*/  @P0 LDG.E.64 R2, desc[UR10][R20.64] ;  /* 0x0000000a14020981 */ /* 0x000f22000c1e1b00 */
[----:B------:R-:W-:Y:S01]  /*0780*/  @P0 IMAD.WIDE R18, R9, 0x8, R22 ;  /* 0x0000000809120825 */ /* 0x000fe200078e0216 */
[----:B------:R-:W-:-:S03]  /*0790*/  @!P1 IADD3 R25, PT, PT, R6, R7, RZ ;  /* 0x0000000706199210 */ /* 0x000fc60007ffe0ff */
[----:B------:R-:W-:Y:S02]  /*07a0*/  @!P1 IMAD R5, R7, R9, R0 ;  /* 0x0000000907059224 */ /* 0x000fe400078e0200 */
[----:B------:R-:W5:Y:S02]  /*07b0*/  @P0 LDG.E.64 R6, desc[UR10][R20.64+0x8] ;  /* 0x0000080a14060981 */ /* 0x000f64000c1e1b00 */
[----:B--2---:R-:W-:Y:S02]  /*07c0*/  @!P1 IMAD.WIDE R16, R5, 0x8, R16 ;  /* 0x0000000805109825 */ /* 0x004fe400078e0210 */
[----:B------:R-:W5:Y:S02]  /*07d0*/  @P0 LDG.E.64 R18, desc[UR10][R18.64] ;  /* 0x0000000a12120981 */ /* 0x000f64000c1e1b00 */
[----:B---3--:R-:W-:Y:S02]  /*07e0*/  @!P1 IMAD.WIDE R12, R25, 0x8, R12 ;  /* 0x00000008190c9825 */ /* 0x008fe400078e020c */
[----:B------:R-:W2:Y:S04]  /*07f0*/  @!P1 LDG.E.64 R16, desc[UR10][R16.64] ;  /* 0x0000000a10109981 */ /* 0x000ea8000c1e1b00 */
[----:B------:R-:W2:Y:S01]  /*0800*/  @!P1 LDG.E.64 R12, desc[UR10][R12.64] ;  /* 0x0000000a0c0c9981 */ /* 0x000ea2000c1e1b00 */
[----:B----4-:R-:W-:-:S08]  /*0810*/  @P0 DFMA R2, R10, R2, R14 ;  /* 0x000000020a02022b */ /* 0x010fd0000000000e */
[----:B-----5:R-:W-:-:S08]  /*0820*/  @P0 DFMA R14, R18, R6, R2 ;  /* 0x00000006120e022b */ /* 0x020fd00000000002 */
[----:B--2---:R-:W-:-:S11]  /*0830*/  @!P1 DFMA R14, R16, R12, R14 ;  /* 0x0000000c100e922b */ /* 0x004fd6000000000e */
.L_x_17:
[----:B------:R-:W0:Y:S01]  /*0840*/  LDC.64 R2, c[0x0][0x3a0] ;  /* 0x0000e800ff027b82 */ /* 0x000e220000000a00 */
[----:B------:R-:W-:-:S04]  /*0850*/  IMAD R9, R4, R9, R0 ;  /* 0x0000000904097224 */ /* 0x000fc800078e0200 */
[----:B0-----:R-:W-:-:S05]  /*0860*/  IMAD.WIDE R2, R9, 0x8, R2 ;  /* 0x0000000809027825 */ /* 0x001fca00078e0202 */
[----:B------:R-:W-:Y:S01]  /*0870*/  STG.E.64 desc[UR10][R2.64], R14 ;  /* 0x0000000e02007986 */ /* 0x000fe2000c101b0a */
[----:B------:R-:W-:Y:S05]  /*0880*/  EXIT ;  /* 0x000000000000794d */ /* 0x000fea0003800000 */
.L_x_16:
[----:B------:R-:W-:-:S13]  /*0890*/  ISETP.GE.AND P0, PT, R6, 0x1, PT ;  /* 0x000000010600780c */ /* 0x000fda0003f06270 */
[----:B------:R-:W-:Y:S05]  /*08a0*/  @!P0 EXIT ;  /* 0x000000000000894d */ /* 0x000fea0003800000 */
[----:B------:R-:W0:Y:S01]  /*08b0*/  LDC R5, c[0x0][0x3b0] ;  /* 0x0000ec00ff057b82 */ /* 0x000e220000000800 */
[----:B------:R-:W1:Y:S01]  /*08c0*/  LDCU UR4, c[0x0][0x398] ;  /* 0x00007300ff0477ac */ /* 0x000e620008000800 */
[----:B------:R-:W-:Y:S01]  /*08d0*/  IMAD R3, R9, UR6, RZ ;  /* 0x0000000609037c24 */ /* 0x000fe2000f8e02ff */
[----:B-1----:R-:W-:Y:S01]  /*08e0*/  UIMAD UR5, UR6, UR4, URZ ;  /* 0x00000004060572a4 */ /* 0x002fe2000f8e02ff */
[C---:B0-----:R-:W-:Y:S02]  /*08f0*/  LOP3.LUT R7, R5.reuse, 0x1, RZ, 0xc0, !PT ;  /* 0x0000000105077812 */ /* 0x041fe400078ec0ff */
[----:B------:R-:W-:Y:S02]  /*0900*/  ISETP.GT.AND P1, PT, R5, 0x7, PT ;  /* 0x000000070500780c */ /* 0x000fe40003f24270 */
[----:B------:R-:W-:Y:S02]  /*0910*/  ISETP.NE.U32.AND P0, PT, R7, 0x1, PT ;  /* 0x000000010700780c */ /* 0x000fe40003f05070 */
[----:B------:R-:W-:-:S02]  /*0920*/  LOP3.LUT R2, R5, 0x4, RZ, 0xc0, !PT ;  /* 0x0000000405027812 */ /* 0x000fc400078ec0ff */
[C---:B------:R-:W-:Y:S02]  /*0930*/  LOP3.LUT R8, R5.reuse, 0x8, RZ, 0xc0, !PT ;  /* 0x0000000805087812 */ /* 0x040fe400078ec0ff */
[----:B------:R-:W-:Y:S01]  /*0940*/  LOP3.LUT R5, R5, 0x2, RZ, 0xc0, !PT ;  /* 0x0000000205057812 */ /* 0x000fe200078ec0ff */
[----:B------:R-:W-:Y:S01]  /*0950*/  IMAD R2, R2, R3, RZ ;  /* 0x0000000302027224 */ /* 0x000fe200078e02ff */
[----:B------:R-:W-:Y:S01]  /*0960*/  SEL R7, R9, RZ, !P0 ;  /* 0x000000ff09077207 */ /* 0x000fe20004000000 */
[C---:B------:R-:W-:Y:S02]  /*0970*/  IMAD R3, R4.reuse, R9, R0 ;  /* 0x0000000904037224 */ /* 0x040fe400078e0200 */
[----:B------:R-:W-:Y:S02]  /*0980*/  IMAD R4, R4, UR4, RZ ;  /* 0x0000000404047c24 */ /* 0x000fe4000f8e02ff */
[----:B------:R-:W-:Y:S02]  /*0990*/  IMAD R5, R5, UR5, RZ ;  /* 0x0000000505057c24 */ /* 0x000fe4000f8e02ff */
[----:B------:R-:W-:-:S02]  /*09a0*/  IMAD R7, R7, UR4, RZ ;  /* 0x0000000407077c24 */ /* 0x000fc4000f8e02ff */
[----:B------:R-:W-:Y:S01]  /*09b0*/  IMAD R8, R8, R9, RZ ;  /* 0x0000000908087224 */ /* 0x000fe200078e02ff */
[----:B------:R-:W-:Y:S06]  /*09c0*/  @P1 BRA `(.L_x_21) ;  /* 0x0000000c00201947 */ /* 0x000fec0003800000 */
[----:B------:R-:W-:-:S09]  /*09d0*/  UISETP.GE.AND UP0, UPT, UR4, 0x1, UPT ;  /* 0x000000010400788c */ /* 0x000fd2000bf06270 */
[----:B------:R-:W-:Y:S05]  /*09e0*/  BRA.U !UP0, `(.L_x_22) ;  /* 0x0000000908207547 */ /* 0x000fea000b800000 */
[----:B------:R-:W-:Y:S02]  /*09f0*/  ULOP3.LUT UR7, UR4, 0x7ffffff8, URZ, 0xc0, !UPT ;  /* 0x7ffffff804077892 */ /* 0x000fe4000f8ec0ff */
[----:B------:R-:W-:Y:S02]  /*0a00*/  ULOP3.LUT UR13, UR4, 0x7, URZ, 0xc0, !UPT ;  /* 0x00000007040d7892 */ /* 0x000fe4000f8ec0ff */
[----:B------:R-:W-:Y:S02]  /*0a10*/  ULOP3.LUT UR6, UR4, 0x3, URZ, 0xc0, !UPT ;  /* 0x0000000304067892 */ /* 0x000fe4000f8ec0ff */
[----:B------:R-:W-:Y:S01]  /*0a20*/  UIADD3 UR8, UPT, UPT, -UR7, URZ, URZ ;  /* 0x000000ff07087290 */ /* 0x000fe2000fffe1ff */
[----:B------:R-:W-:-:S11]  /*0a30*/  UMOV UR4, URZ ;  /* 0x000000ff00047c82 */ /* 0x000fd60008000000 */
.L_x_27:
[----:B0-----:R-:W0:Y:S01]  /*0a40*/  LDCU UR9, c[0x0][0x398] ;  /* 0x00007300ff0977ac */ /* 0x001e220008000800 */
[----:B------:R-:W-:Y:S01]  /*0a50*/  IMAD R6, R7, UR4, R0 ;  /* 0x0000000407067c24 */ /* 0x000fe2000f8e0200 */
[----:B------:R-:W-:Y:S01]  /*0a60*/  CS2R R12, SRZ ;  /* 0x00000000000c7805 */ /* 0x000fe2000001ff00 */
[----:B------:R-:W-:Y:S01]  /*0a70*/  IMAD R24, R5, UR4, R4 ;  /* 0x0000000405187c24 */ /* 0x000fe2000f8e0204 */
[----:B------:R-:W-:Y:S01]  /*0a80*/  UMOV UR5, URZ ;  /* 0x000000ff00057c82 */ /* 0x000fe20008000000 */
[----:B0-----:R-:W-:-:S09]  /*0a90*/  UISETP.GE.U32.AND UP0, UPT, UR9, 0x8, UPT ;  /* 0x000000080900788c */ /* 0x001fd2000bf06070 */
[----:B------:R-:W-:Y:S05]  /*0aa0*/  BRA.U !UP0, `(.L_x_23) ;  /* 0x0000000108b87547 */ /* 0x000fea000b800000 */
[----:B------:R-:W-:Y:S02]  /*0ab0*/  MOV R26, R24 ;  /* 0x00000018001a7202 */ /* 0x000fe40000000f00 */
[----:B------:R-:W-:Y:S02]  /*0ac0*/  CS2R R12, SRZ ;  /* 0x00000000000c7805 */ /* 0x000fe4000001ff00 */
[----:B------:R-:W-:Y:S01]  /*0ad0*/  MOV R25, R6 ;  /* 0x0000000600197202 */ /* 0x000fe20000000f00 */
[----:B------:R-:W-:-:S06]  /*0ae0*/  UMOV UR5, UR8 ;  /* 0x0000000800057c82 */ /* 0x000fcc0008000000 */
.L_x_24:
[----:B------:R-:W0:Y:S08]  /*0af0*/  LDC.64 R22, c[0x0][0x390] ;  /* 0x0000e400ff167b82 */ /* 0x000e300000000a00 */
[----:B------:R-:W1:Y:S08]  /*0b00*/  LDC.64 R8, c[0x0][0x380] ;  /* 0x0000e000ff087b82 */ /* 0x000e700000000a00 */
[----:B------:R-:W2:Y:S01]  /*0b10*/  LDC R28, c[0x0][0x388] ;  /* 0x0000e200ff1c7b82 */ /* 0x000ea20000000800 */
[----:B0-----:R-:W-:-:S05]  /*0b20*/  IMAD.WIDE R22, R26, 0x8, R22 ;  /* 0x000000081a167825 */ /* 0x001fca00078e0216 */
[----:B------:R-:W3:Y:S01]  /*0b30*/  LDG.E.64 R16, desc[UR10][R22.64] ;  /* 0x0000000a16107981 */ /* 0x000ee2000c1e1b00 */
[----:B-1----:R-:W-:-:S03]  /*0b40*/  IMAD.WIDE R8, R25, 0x8, R8 ;  /* 0x0000000819087825 */ /* 0x002fc600078e0208 */
[----:B------:R-:W4:Y:S04]  /*0b50*/  LDG.E.64 R14, desc[UR10][R22.64+0x8] ;  /* 0x0000080a160e7981 */ /* 0x000f28000c1e1b00 */
[----:B------:R-:W3:Y:S01]  /*0b60*/  LDG.E.64 R10, desc[UR10][R8.64] ;  /* 0x0000000a080a7981 */ /* 0x000ee2000c1e1b00 */
[----:B--2---:R-:W-:-:S05]  /*0b70*/  IMAD.WIDE R20, R28, 0x8, R8 ;  /* 0x000000081c147825 */ /* 0x004fca00078e0208 */
[----:B------:R0:W4:Y:S02]  /*0b80*/  LDG.E.64 R8, desc[UR10][R20.64] ;  /* 0x0000000a14087981 */ /* 0x000124000c1e1b00 */
[C---:B0-----:R-:W-:Y:S01]  /*0b90*/  IMAD.WIDE R20, R28.reuse, 0x8, R20 ;  /* 0x000000081c147825 */ /* 0x041fe200078e0214 */
[----:B---3--:R-:W-:Y:S01]  /*0ba0*/  DFMA R16, R10, R16, R12 ;  /* 0x000000100a10722b */ /* 0x008fe2000000000c */
[----:B------:R-:W2:Y:S04]  /*0bb0*/  LDG.E.64 R10, desc[UR10][R22.64+0x10] ;  /* 0x0000100a160a7981 */ /* 0x000ea8000c1e1b00 */
[----:B------:R-:W2:Y:S01]  /*0bc0*/  LDG.E.64 R12, desc[UR10][R20.64] ;  /* 0x0000000a140c7981 */ /* 0x000ea2000c1e1b00 */
[----:B------:R-:W-:Y:S02]  /*0bd0*/  IMAD.WIDE R18, R28, 0x8, R20 ;  /* 0x000000081c127825 */ /* 0x000fe400078e0214 */
[----:B----4-:R-:W-:-:S02]  /*0be0*/  DFMA R14, R8, R14, R16 ;  /* 0x0000000e080e722b */ /* 0x010fc40000000010 */
[----:B------:R-:W3:Y:S04]  /*0bf0*/  LDG.E.64 R16, desc[UR10][R22.64+0x18] ;  /* 0x0000180a16107981 */ /* 0x000ee8000c1e1b00 */
[----:B------:R0:W3:Y:S02]  /*0c00*/  LDG.E.64 R8, desc[UR10][R18.64] ;  /* 0x0000000a12087981 */ /* 0x0000e4000c1e1b00 */
[C---:B0-----:R-:W-:Y:S01]  /*0c10*/  IMAD.WIDE R18, R28.reuse, 0x8, R18 ;  /* 0x000000081c127825 */ /* 0x041fe200078e0212 */
[----:B--2---:R-:W-:Y:S01]  /*0c20*/  DFMA R10, R12, R10, R14 ;  /* 0x0000000a0c0a722b */ /* 0x004fe2000000000e */
[----:B------:R-:W2:Y:S04]  /*0c30*/  LDG.E.64 R12, desc[UR10][R22.64+0x20] ;  /* 0x0000200a160c7981 */ /* 0x000ea8000c1e1b00 */
[----:B------:R-:W2:Y:S01]  /*0c40*/  LDG.E.64 R14, desc[UR10][R18.64] ;  /* 0x0000000a120e7981 */ /* 0x000ea2000c1e1b00 */
[----:B------:R-:W-:-:S02]  /*0c50*/  IMAD.WIDE R20, R28, 0x8, R18 ;  /* 0x000000081c147825 */ /* 0x000fc400078e0212 */
[----:B---3--:R-:W-:Y:S01]  /*0c60*/  DFMA R16, R8, R16, R10 ;  /* 0x000000100810722b */ /* 0x008fe2000000000a */
[----:B------:R-:W3:Y:S04]  /*0c70*/  LDG.E.64 R8, desc[UR10][R22.64+0x28] ;  /* 0x0000280a16087981 */ /* 0x000ee8000c1e1b00 */
[----:B------:R0:W3:Y:S02]  /*0c80*/  LDG.E.64 R10, desc[UR10][R20.64] ;  /* 0x0000000a140a7981 */ /* 0x0000e4000c1e1b00 */
[----:B0-----:R-:W-:-:S04]  /*0c90*/  IMAD.WIDE R20, R28, 0x8, R20 ;  /* 0x000000081c147825 */ /* 0x001fc800078e0214 */
[----:B------:R-:W-:-:S06]  /*0ca0*/  IMAD.WIDE R18, R28, 0x8, R20 ;  /* 0x000000081c127825 */ /* 0x000fcc00078e0214 */
[----:B------:R-:W4:Y:S01]  /*0cb0*/  LDG.E.64 R18, desc[UR10][R18.64] ;  /* 0x0000000a12127981 */ /* 0x000f22000c1e1b00 */
[----:B--2---:R-:W-:-:S03]  /*0cc0*/  DFMA R12, R14, R12, R16 ;  /* 0x0000000c0e0c722b */ /* 0x004fc60000000010 */
[----:B------:R-:W2:Y:S04]  /*0cd0*/  LDG.E.64 R14, desc[UR10][R22.64+0x30] ;  /* 0x0000300a160e7981 */ /* 0x000ea8000c1e1b00 */
[----:B------:R-:W2:Y:S04]  /*0ce0*/  LDG.E.64 R16, desc[UR10][R20.64] ;  /* 0x0000000a14107981 */ /* 0x000ea8000c1e1b00 */
[----:B------:R-:W4:Y:S01]  /*0cf0*/  LDG.E.64 R20, desc[UR10][R22.64+0x38] ;  /* 0x0000380a16147981 */ /* 0x000f22000c1e1b00 */
[----:B---3--:R-:W-:Y:S01]  /*0d00*/  DFMA R8, R10, R8, R12 ;  /* 0x000000080a08722b */ /* 0x008fe2000000000c */
[----:B------:R-:W-:-:S04]  /*0d10*/  UIADD3 UR5, UPT, UPT, UR5, 0x8, URZ ;  /* 0x0000000805057890 */ /* 0x000fc8000fffe0ff */
[----:B------:R-:W-:Y:S01]  /*0d20*/  UISETP.NE.AND UP0, UPT, UR5, URZ, UPT ;  /* 0x000000ff0500728c */ /* 0x000fe2000bf05270 */
[----:B------:R-:W-:Y:S02]  /*0d30*/  LEA R25, R28, R25, 0x3 ;  /* 0x000000191c197211 */ /* 0x000fe400078e18ff */
[----:B------:R-:W-:Y:S01]  /*0d40*/  IADD3 R26, PT, PT, R26, 0x8, RZ ;  /* 0x000000081a1a7810 */ /* 0x000fe20007ffe0ff */
[----:B--2---:R-:W-:-:S08]  /*0d50*/  DFMA R8, R16, R14, R8 ;  /* 0x0000000e1008722b */ /* 0x004fd00000000008 */
[----:B----4-:R-:W-:Y:S01]  /*0d60*/  DFMA R12, R18, R20, R8 ;  /* 0x00000014120c722b */ /* 0x010fe20000000008 */
[----:B------:R-:W-:Y:S10]  /*0d70*/  BRA.U UP0, `(.L_x_24) ;  /* 0xfffffffd005c7547 */ /* 0x000ff4000b83ffff */
[----:B------:R-:W-:-:S05]  /*0d80*/  UMOV UR5, UR7 ;  /* 0x0000000700057c82 */ /* 0x000fca0008000000 */
.L_x_23:
[----:B------:R-:W-:-:S09]  /*0d90*/  UISETP.NE.AND UP0, UPT, UR13, URZ, UPT ;  /* 0x000000ff0d00728c */ /* 0x000fd2000bf05270 */
[----:B------:R-:W-:Y:S05]  /*0da0*/  BRA.U !UP0, `(.L_x_25) ;  /* 0x00000005080c7547 */ /* 0x000fea000b800000 */
[----:B------:R-:W-:Y:S02]  /*0db0*/  UIADD3 UR12, UPT, UPT, UR13, -0x1, URZ ;  /* 0xffffffff0d0c7890 */ /* 0x000fe4000fffe0ff */
[----:B------:R-:W-:Y:S02]  /*0dc0*/  UISETP.NE.AND UP1, UPT, UR6, URZ, UPT ;  /* 0x000000ff0600728c */ /* 0x000fe4000bf25270 */
[----:B------:R-:W-:-:S09]  /*0dd0*/  UISETP.GE.U32.AND UP0, UPT, UR12, 0x3, UPT ;  /* 0x000000030c00788c */ /* 0x000fd2000bf06070 */
[----:B------:R-:W-:Y:S05]  /*0de0*/  BRA.U !UP0, `(.L_x_26) ;  /* 0x00000001085c7547 */ /* 0x000fea000b800000 */
[----:B------:R-:W0:Y:S01]  /*0df0*/  LDC R25, c[0x0][0x388] ;  /* 0x0000e200ff197b82 */ /* 0x000e220000000800 */
[----:B------:R-:W-:-:S07]  /*0e00*/  IADD3 R15, PT, PT, R24, UR5, RZ ;  /* 0x00000005180f7c10 */ /* 0x000fce000fffe0ff */
[----:B------:R-:W1:Y:S08]  /*0e10*/  LDC.64 R10, c[0x0][0x390] ;  /* 0x0000e400ff0a7b82 */ /* 0x000e700000000a00 */
[----:B------:R-:W2:Y:S01]  /*0e20*/  LDC.64 R8, c[0x0][0x380] ;  /* 0x0000e000ff087b82 */ /* 0x000ea20000000a00 */
[----:B0-----:R-:W-:Y:S02]  /*0e30*/  IMAD R23, R25, UR5, R6 ;  /* 0x0000000519177c24 */ /* 0x001fe4000f8e0206 */
[----:B-1----:R-:W-:-:S05]  /*0e40*/  IMAD.WIDE R10, R15, 0x8, R10 ;  /* 0x000000080f0a7825 */ /* 0x002fca00078e020a */
[----:B------:R-:W3:Y:S01]  /*0e50*/  LDG.E.64 R14, desc[UR10][R10.64+0x8] ;  /* 0x0000080a0a0e7981 */ /* 0x000ee2000c1e1b00 */
[----:B--2---:R-:W-:-:S03]  /*0e60*/  IMAD.WIDE R22, R23, 0x8, R8 ;  /* 0x0000000817167825 */ /* 0x004fc600078e0208 */
[----:B------:R-:W2:Y:S04]  /*0e70*/  LDG.E.64 R28, desc[UR10][R10.64+0x18] ;  /* 0x0000180a0a1c7981 */ /* 0x000ea8000c1e1b00 */
[----:B------:R-:W4:Y:S04]  /*0e80*/  LDG.E.64 R8, desc[UR10][R10.64] ;  /* 0x0000000a0a087981 */ /* 0x000f28000c1e1b00 */
[----:B------:R0:W4:Y:S02]  /*0e90*/  LDG.E.64 R20, desc[UR10][R22.64] ;  /* 0x0000000a16147981 */ /* 0x000124000c1e1b00 */
[----:B0-----:R-:W-:-:S05]  /*0ea0*/  IMAD.WIDE R22, R25, 0x8, R22 ;  /* 0x0000000819167825 */ /* 0x001fca00078e0216 */
[----:B------:R-:W3:Y:S01]  /*0eb0*/  LDG.E.64 R16, desc[UR10][R22.64] ;  /* 0x0000000a16107981 */ /* 0x000ee2000c1e1b00 */
[----:B------:R-:W-:-:S04]  /*0ec0*/  IMAD.WIDE R18, R25, 0x8, R22 ;  /* 0x0000000819127825 */ /* 0x000fc800078e0216 */
[----:B------:R-:W-:-:S06]  /*0ed0*/  IMAD.WIDE R26, R25, 0x8, R18 ;  /* 0x00000008191a7825 */ /* 0x000fcc00078e0212 */
[----:B------:R-:W2:Y:S01]  /*0ee0*/  LDG.E.64 R26, desc[UR10][R26.64] ;  /* 0x0000000a1a1a7981 */ /* 0x000ea2000c1e1b00 */
[----:B----4-:R-:W-:-:S03]  /*0ef0*/  DFMA R20, R20, R8, R12 ;  /* 0x000000081414722b */ /* 0x010fc6000000000c */
[----:B------:R-:W4:Y:S04]  /*0f00*/  LDG.E.64 R8, desc[UR10][R10.64+0x10] ;  /* 0x0000100a0a087981 */ /* 0x000f28000c1e1b00 */
[----:B------:R-:W4:Y:S01]  /*0f10*/  LDG.E.64 R12, desc[UR10][R18.64] ;  /* 0x0000000a120c7981 */ /* 0x000f22000c1e1b00 */
[----:B---3--:R-:W-:Y:S01]  /*0f20*/  DFMA R14, R16, R14, R20 ;  /* 0x0000000e100e722b */ /* 0x008fe20000000014 */
[----:B------:R-:W-:-:S07]  /*0f30*/  UIADD3 UR5, UPT, UPT, UR5, 0x4, URZ ;  /* 0x0000000405057890 */ /* 0x000fce000fffe0ff */
[----:B----4-:R-:W-:-:S08]  /*0f40*/  DFMA R12, R12, R8, R14 ;  /* 0x000000080c0c722b */ /* 0x010fd0000000000e */
[----:B--2---:R-:W-:-:S11]  /*0f50*/  DFMA R12, R26, R28, R12 ;  /* 0x0000001c1a0c722b */ /* 0x004fd6000000000c */
.L_x_26:
[----:B------:R-:W-:Y:S05]  /*0f60*/  BRA.U !UP1, `(.L_x_25) ;  /* 0x00000001099c7547 */ /* 0x000fea000b800000 */
[----:B------:R-:W-:Y:S01]  /*0f70*/  UISETP.NE.AND UP0, UPT, UR6, 0x1, UPT ;  /* 0x000000010600788c */ /* 0x000fe2000bf05270 */
[----:B------:R-:W-:Y:S01]  /*0f80*/  HFMA2 R17, -RZ, RZ, 0, 4.76837158203125e-07 ;  /* 0x00000008ff117431 */ /* 0x000fe200000001ff */
[----:B------:R-:W-:Y:S01]  /*0f90*/  ULOP3.LUT UR9, UR9, 0x1, URZ, 0xc0, !UPT ;  /* 0x0000000109097892 */ /* 0x000fe2000f8ec0ff */
[----:B------:R-:W-:Y:S02]  /*0fa0*/  MOV R9, UR5 ;  /* 0x0000000500097c02 */ /* 0x000fe40008000f00 */
[----:B------:R-:W-:Y:S01]  /*0fb0*/  MOV R27, 0x8 ;  /* 0x00000008001b7802 */ /* 0x000fe20000000f00 */
[----:B------:R-:W-:Y:S01]  /*0fc0*/  UISETP.NE.U32.AND UP1, UPT, UR9, 0x1, UPT ;  /* 0x000000010900788c */ /* 0x000fe2000bf25070 */
[----:B------:R-:W-:-:S04]  /*0fd0*/  PLOP3.LUT P0, PT, PT, PT, UP0, 0x80, 0x8 ;  /* 0x000000000008781c */ /* 0x000fc80003f0f008 */
[----:B------:R-:W0:Y:S01]  /*0fe0*/  @UP0 LDCU.64 UR14, c[0x0][0x380] ;  /* 0x00007000ff0e07ac */ /* 0x000e220008000a00 */
[----:B------:R-:W-:Y:S01]  /*0ff0*/  PLOP3.LUT P1, PT, PT, PT, UP1, 0x80, 0x8 ;  /* 0x000000000008781c */ /* 0x000fe20003f2f018 */
[----:B------:R-:W1:Y:S01]  /*1000*/  @UP0 LDCU UR9, c[0x0][0x388] ;  /* 0x00007100ff0907ac */ /* 0x000e620008000800 */
[----:B------:R-:W2:Y:S06]  /*1010*/  @UP0 LDCU.64 UR16, c[0x0][0x390] ;  /* 0x00007200ff1007ac */ /* 0x000eac0008000a00 */
[----:B------:R-:W-:Y:S01]  /*1020*/  @P0 IADD3 R16, PT, PT, R24, UR5, RZ ;  /* 0x0000000518100c10 */ /* 0x000fe2000fffe0ff */
[----:B------:R-:W3:Y:S01]  /*1030*/  @!UP1 LDCU UR12, c[0x0][0x388] ;  /* 0x00007100ff0c97ac */ /* 0x000ee20008000800 */
[----:B------:R-:W4:Y:S01]  /*1040*/  @!UP1 LDCU.64 UR18, c[0x0][0x380] ;  /* 0x00007000ff1297ac */ /* 0x000f220008000a00 */
[----:B------:R-:W5:Y:S01]  /*1050*/  @!UP1 LDCU.64 UR20, c[0x0][0x390] ;  /* 0x00007200ff1497ac */ /* 0x000f620008000a00 */
[----:B-1----:R-:W-:Y:S01]  /*1060*/  @P0 IMAD R26, R9, UR9, R6 ;  /* 0x00000009091a0c24 */ /* 0x002fe2000f8e0206 */
[----:B------:R-:W-:Y:S01]  /*1070*/  MOV R11, UR9 ;  /* 0x00000009000b7c02 */ /* 0x000fe20008000f00 */
[----:B------:R-:W-:-:S02]  /*1080*/  @UP0 UIADD3 UR5, UPT, UPT, UR5, 0x2, URZ ;  /* 0x0000000205050890 */ /* 0x000fc4000fffe0ff */
[----:B0-----:R-:W-:-:S04]  /*1090*/  @P0 IMAD.WIDE R26, R26, R27, UR14 ;  /* 0x0000000e1a1a0e25 */ /* 0x001fc8000f8e021b */
[----:B--2---:R-:W-:Y:S01]  /*10a0*/  @P0 IMAD.WIDE R16, R16, R17, UR16 ;  /* 0x0000001010100e25 */ /* 0x004fe2000f8e0211 */
[----:B---3--:R-:W-:Y:S01]  /*10b0*/  MOV R25, UR12 ;  /* 0x0000000c00197c02 */ /* 0x008fe20008000f00 */
[----:B------:R-:W2:Y:S02]  /*10c0*/  @P0 LDG.E.64 R14, desc[UR10][R26.64] ;  /* 0x0000000a1a0e0981 */ /* 0x000ea4000c1e1b00 */
[----:B------:R-:W-:Y:S02]  /*10d0*/  @P0 IMAD.WIDE R10, R11, 0x8, R26 ;  /* 0x000000080b0a0825 */ /* 0x000fe400078e021a */
[----:B------:R-:W2:Y:S01]  /*10e0*/  @P0 LDG.E.64 R8, desc[UR10][R16.64] ;  /* 0x0000000a10080981 */ /* 0x000ea2000c1e1b00 */
[----:B----4-:R-:W-:Y:S01]  /*10f0*/  MOV R20, UR18 ;  /* 0x0000001200147c02 */ /* 0x010fe20008000f00 */
[----:B------:R-:W-:Y:S01]  /*1100*/  @!P1 IMAD R25, R25, UR5, R6 ;  /* 0x0000000519199c24 */ /* 0x000fe2000f8e0206 */
[----:B------:R-:W-:Y:S01]  /*1110*/  MOV R21, UR19 ;  /* 0x0000001300157c02 */ /* 0x000fe20008000f00 */
[----:B------:R-:W3:Y:S01]  /*1120*/  @P0 LDG.E.64 R22, desc[UR10][R16.64+0x8] ;  /* 0x0000080a10160981 */ /* 0x000ee2000c1e1b00 */
[----:B-----5:R-:W-:-:S02]  /*1130*/  MOV R18, UR20 ;  /* 0x0000001400127c02 */ /* 0x020fc40008000f00 */
[----:B------:R-:W-:Y:S01]  /*1140*/  MOV R19, UR21 ;  /* 0x0000001500137c02 */ /* 0x000fe20008000f00 */
[----:B------:R-:W3:Y:S01]  /*1150*/  @P0 LDG.E.64 R10, desc[UR10][R10.64] ;  /* 0x0000000a0a0a0981 */ /* 0x000ee2000c1e1b00 */
[----:B------:R-:W-:Y:S01]  /*1160*/  @!P1 IADD3 R29, PT, PT, R24, UR5, RZ ;  /* 0x00000005181d9c10 */ /* 0x000fe2000fffe0ff */
[----:B------:R-:W-:-:S04]  /*1170*/  @!P1 IMAD.WIDE R20, R25, 0x8, R20 ;  /* 0x0000000819149825 */ /* 0x000fc800078e0214 */
[----:B------:R-:W-:Y:S02]  /*1180*/  @!P1 IMAD.WIDE R24, R29, 0x8, R18 ;  /* 0x000000081d189825 */ /* 0x000fe400078e0212 */
[----:B------:R-:W4:Y:S04]  /*1190*/  @!P1 LDG.E.64 R18, desc[UR10][R20.64] ;  /* 0x0000000a14129981 */ /* 0x000f28000c1e1b00 */
[----:B------:R-:W4:Y:S01]  /*11a0*/  @!P1 LDG.E.64 R24, desc[UR10][R24.64] ;  /* 0x0000000a18189981 */ /* 0x000f22000c1e1b00 */
[----:B--2---:R-:W-:-:S08]  /*11b0*/  @P0 DFMA R8, R14, R8, R12 ;  /* 0x000000080e08022b */ /* 0x004fd0000000000c */
[----:B---3--:R-:W-:-:S08]  /*11c0*/  @P0 DFMA R12, R10, R22, R8 ;  /* 0x000000160a0c022b */ /* 0x008fd00000000008 */
[----:B----4-:R-:W-:-:S11]  /*11d0*/  @!P1 DFMA R12, R18, R24, R12 ;  /* 0x00000018120c922b */ /* 0x010fd6000000000c */
.L_x_25:
[----:B------:R-:W0:Y:S01]  /*11e0*/  LDC R6, c[0x0][0x3ac] ;  /* 0x0000eb00ff067b82 */ /* 0x000e220000000800 */
[----:B------:R-:W-:Y:S01]  /*11f0*/  IMAD R11, R2, UR4, R3 ;  /* 0x00000004020b7c24 */ /* 0x000fe2000f8e0203 */
[----:B------:R-:W-:-:S06]  /*1200*/  UIADD3 UR4, UPT, UPT, UR4, 0x1, URZ ;  /* 0x0000000104047890 */ /* 0x000fcc000fffe0ff */
[----:B------:R-:W1:Y:S01]  /*1210*/  LDC.64 R8, c[0x0][0x3a0] ;  /* 0x0000e800ff087b82 */ /* 0x000e620000000a00 */
[----:B0-----:R-:W-:Y:S01]  /*1220*/  ISETP.NE.AND P0, PT, R6, UR4, PT ;  /* 0x0000000406007c0c */ /* 0x001fe2000bf05270 */
[----:B-1----:R-:W-:-:S05]  /*1230*/  IMAD.WIDE R8, R11, 0x8, R8 ;  /* 0x000000080b087825 */ /* 0x002fca00078e0208 */
[----:B------:R0:W-:Y:S07]  /*1240*/  STG.E.64 desc[UR10][R8.64], R12 ;  /* 0x0000000c08007986 */ /* 0x0001ee000c101b0a */
[----:B------:R-:W-:Y:S05]  /*1250*/  @!P0 EXIT ;  /* 0x000000000000894d */ /* 0x000fea0003800000 */
[----:B------:R-:W-:Y:S05]  /*1260*/  BRA `(.L_x_27) ;  /* 0xfffffff400f47947 */ /* 0x000fea000383ffff */
.L_x_22:
        /* <DEDUP_REMOVED lines=8> */
.L_x_29:
        /* <DEDUP_REMOVED lines=20> */
.L_x_28:
        /* <DEDUP_REMOVED lines=16> */
.L_x_30:
        /* <DEDUP_REMOVED lines=12> */
.L_x_31:
[----:B------:R-:W-:Y:S05]  /*15f0*/  @P1 EXIT ;  /* 0x000000000000194d */ /* 0x000fea0003800000 */
[----:B01----:R-:W0:Y:S01]  /*1600*/  LDC.64 R4, c[0x0][0x3a0] ;  /* 0x0000e800ff047b82 */ /* 0x003e220000000a00 */
[----:B------:R-:W-:-:S04]  /*1610*/  IMAD R3, R0, R2, R3 ;  /* 0x0000000200037224 */ /* 0x000fc800078e0203 */
[----:B0-----:R-:W-:-:S05]  /*1620*/  IMAD.WIDE R2, R3, 0x8, R4 ;  /* 0x0000000803027825 */ /* 0x001fca00078e0204 */
[----:B------:R-:W-:Y:S01]  /*1630*/  STG.E.64 desc[UR10][R2.64], RZ ;  /* 0x000000ff02007986 */ /* 0x000fe2000c101b0a */
[----:B------:R-:W-:Y:S05]  /*1640*/  EXIT ;  /* 0x000000000000794d */ /* 0x000fea0003800000 */
.L_x_21:
[----:B------:R-:W-:Y:S01]  /*1650*/  UISETP.GE.AND UP0, UPT, UR4, 0x1, UPT ;  /* 0x000000010400788c */ /* 0x000fe2000bf06270 */
[----:B------:R-:W-:-:S08]  /*1660*/  IMAD R6, R8, UR6, RZ ;  /* 0x0000000608067c24 */ /* 0x000fd0000f8e02ff */
[----:B------:R-:W-:Y:S05]  /*1670*/  BRA.U !UP0, `(.L_x_32) ;  /* 0x0000000908307547 */ /* 0x000fea000b800000 */
[----:B------:R-:W-:Y:S02]  /*1680*/  ULOP3.LUT UR8, UR4, 0x7, URZ, 0xc0, !UPT ;  /* 0x0000000704087892 */ /* 0x000fe4000f8ec0ff */
[----:B------:R-:W-:Y:S01]  /*1690*/  IMAD R24, R8, UR4, RZ ;  /* 0x0000000408187c24 */ /* 0x000fe2000f8e02ff */
[----:B------:R-:W-:Y:S02]  /*16a0*/  ULOP3.LUT UR9, UR4, 0x3, URZ, 0xc0, !UPT ;  /* 0x0000000304097892 */ /* 0x000fe4000f8ec0ff */
[----:B------:R-:W-:-:S03]  /*16b0*/  ULOP3.LUT UR7, UR4, 0x7ffffff8, URZ, 0xc0, !UPT ;  /* 0x7ffffff804077892 */ /* 0x000fc6000f8ec0ff */
[----:B------:R-:W-:-:S09]  /*16c0*/  UMOV UR4, URZ ;  /* 0x000000ff00047c82 */ /* 0x000fd20008000000 */
.L_x_38:
[----:B------:R-:W-:Y:S01]  /*16d0*/  IMAD R25, R5, UR4, R4 ;  /* 0x0000000405197c24 */ /* 0x000fe2000f8e0204 */
[----:B------:R-:W-:-:S06]  /*16e0*/  UMOV UR5, URZ ;  /* 0x000000ff00057c82 */ /* 0x000fcc0008000000 */
.L_x_37:
[----:B0-----:R-:W0:Y:S01]  /*16f0*/  LDCU UR12, c[0x0][0x398] ;  /* 0x00007300ff0c77ac */ /* 0x001e220008000800 */
[----:B------:R-:W-:Y:S01]  /*1700*/  IMAD R9, R7, UR4, R0 ;  /* 0x0000000407097c24 */ /* 0x000fe2000f8e0200 */
[----:B------:R-:W-:Y:S01]  /*1710*/  CS2R R18, SRZ ;  /* 0x0000000000127805 */ /* 0x000fe2000001ff00 */
[----:B------:R-:W-:Y:S02]  /*1720*/  UMOV UR6, URZ ;  /* 0x000000ff00067c82 */ /* 0x000fe40008000000 */
[----:B------:R-:W-:Y:S01]  /*1730*/  IMAD R26, R24, UR5, R9 ;  /* 0x00000005181a7c24 */ /* 0x000fe2000f8e0209 */
[----:B0-----:R-:W-:-:S09]  /*1740*/  UISETP.GE.U32.AND UP0, UPT, UR12, 0x8, UPT ;  /* 0x000000080c00788c */ /* 0x001fd2000bf06070 */
[----:B------:R-:W-:Y:S05]  /*1750*/  BRA.U !UP0, `(.L_x_33) ;  /* 0x0000000108b07547 */ /* 0x000fea000b800000 */
[----:B------:R-:W-:Y:S01]  /*1760*/  CS2R R18, SRZ ;  /* 0x0000000000127805 */ /* 0x000fe2000001ff00 */
[----:B------:R-:W-:-:S06]  /*1770*/  UMOV UR6, URZ ;  /* 0x000000ff00067c82 */ /* 0x000fcc0008000000 */
.L_x_34:
        /* <DEDUP_REMOVED lines=9> */
[----:B------:R-:W3:Y:S01]  /*1810*/  LDG.E.64 R16, desc[UR10][R28.64] ;  /* 0x0000000a1c107981 */ /* 0x000ee2000c1e1b00 */
[----:B------:R-:W-:-:S05]  /*1820*/  IMAD.WIDE R12, R27, 0x8, R28 ;  /* 0x000000081b0c7825 */ /* 0x000fca00078e021c */
[----:B------:R0:W2:Y:S02]  /*1830*/  LDG.E.64 R10, desc[UR10][R12.64] ;  /* 0x0000000a0c0a7981 */ /* 0x0000a4000c1e1b00 */
[C---:B0-----:R-:W-:Y:S01]  /*1840*/  IMAD.WIDE R12, R27.reuse, 0x8, R12 ;  /* 0x000000081b0c7825 */ /* 0x041fe200078e020c */
[----:B---3--:R-:W-:Y:S01]  /*1850*/  DFMA R20, R16, R20, R18 ;  /* 0x000000141014722b */ /* 0x008fe20000000012 */
[----:B------:R-:W3:Y:S04]  /*1860*/  LDG.E.64 R16, desc[UR10][R14.64+0x10] ;  /* 0x0000100a0e107981 */ /* 0x000ee8000c1e1b00 */
[----:B------:R-:W3:Y:S01]  /*1870*/  LDG.E.64 R18, desc[UR10][R12.64] ;  /* 0x0000000a0c127981 */ /* 0x000ee2000c1e1b00 */
[C---:B------:R-:W-:Y:S02]  /*1880*/  IMAD.WIDE R22, R27.reuse, 0x8, R12 ;  /* 0x000000081b167825 */ /* 0x040fe400078e020c */
[----:B--2---:R-:W-:Y:S01]  /*1890*/  DFMA R20, R10, R8, R20 ;  /* 0x000000080a14722b */ /* 0x004fe20000000014 */
[----:B------:R-:W2:Y:S04]  /*18a0*/  LDG.E.64 R8, desc[UR10][R14.64+0x18] ;  /* 0x0000180a0e087981 */ /* 0x000ea8000c1e1b00 */
[----:B------:R-:W2:Y:S01]  /*18b0*/  LDG.E.64 R10, desc[UR10][R22.64] ;  /* 0x0000000a160a7981 */ /* 0x000ea2000c1e1b00 */
[----:B------:R-:W-:-:S02]  /*18c0*/  IMAD.WIDE R28, R27, 0x8, R22 ;  /* 0x000000081b1c7825 */ /* 0x000fc400078e0216 */
[----:B---3--:R-:W-:Y:S01]  /*18d0*/  DFMA R20, R18, R16, R20 ;  /* 0x000000101214722b */ /* 0x008fe20000000014 */
[----:B------:R-:W3:Y:S04]  /*18e0*/  LDG.E.64 R16, desc[UR10][R14.64+0x20] ;  /* 0x0000200a0e107981 */ /* 0x000ee8000c1e1b00 */
[----:B------:R0:W3:Y:S03]  /*18f0*/  LDG.E.64 R18, desc[UR10][R28.64] ;  /* 0x0000000a1c127981 */ /* 0x0000e6000c1e1b00 */
[----:B--2---:R-:W-:Y:S01]  /*1900*/  DFMA R20, R10, R8, R20 ;  /* 0x000000080a14722b */ /* 0x004fe20000000014 */
[----:B------:R-:W2:Y:S01]  /*1910*/  LDG.E.64 R8, desc[UR10][R14.64+0x28] ;  /* 0x0000280a0e087981 */ /* 0x000ea2000c1e1b00 */
[----:B0-----:R-:W-:-:S05]  /*1920*/  IMAD.WIDE R28, R27, 0x8, R28 ;  /* 0x000000081b1c7825 */ /* 0x001fca00078e021c */
[----:B------:R-:W2:Y:S01]  /*1930*/  LDG.E.64 R10, desc[UR10][R28.64] ;  /* 0x0000000a1c0a7981 */ /* 0x000ea2000c1e1b00 */
[----:B------:R-:W-:-:S04]  /*1940*/  IMAD.WIDE R12, R27, 0x8, R28 ;  /* 0x000000081b0c7825 */ /* 0x000fc800078e021c */
[----:B------:R-:W-:-:S06]  /*1950*/  IMAD.WIDE R22, R27, 0x8, R12 ;  /* 0x000000081b167825 */ /* 0x000fcc00078e020c */
[----:B------:R-:W4:Y:S01]  /*1960*/  LDG.E.64 R22, desc[UR10][R22.64] ;  /* 0x0000000a16167981 */ /* 0x000f22000c1e1b00 */
[----:B---3--:R-:W-:-:S03]  /*1970*/  DFMA R20, R18, R16, R20 ;  /* 0x000000101214722b */ /* 0x008fc60000000014 */
[----:B------:R-:W3:Y:S04]  /*1980*/  LDG.E.64 R16, desc[UR10][R14.64+0x30] ;  /* 0x0000300a0e107981 */ /* 0x000ee8000c1e1b00 */
[----:B------:R-:W3:Y:S04]  /*1990*/  LDG.E.64 R18, desc[UR10][R12.64] ;  /* 0x0000000a0c127981 */ /* 0x000ee8000c1e1b00 */
[----:B------:R-:W4:Y:S01]  /*19a0*/  LDG.E.64 R12, desc[UR10][R14.64+0x38] ;  /* 0x0000380a0e0c7981 */ /* 0x000f22000c1e1b00 */
[----:B--2---:R-:W-:Y:S01]  /*19b0*/  DFMA R8, R10, R8, R20 ;  /* 0x000000080a08722b */ /* 0x004fe20000000014 */
[----:B------:R-:W-:-:S04]  /*19c0*/  UIADD3 UR6, UPT, UPT, UR6, 0x8, URZ ;  /* 0x0000000806067890 */ /* 0x000fc8000fffe0ff */
[----:B------:R-:W-:-:S03]  /*19d0*/  UISETP.NE.AND UP0, UPT, UR6, UR7, UPT ;  /* 0x000000070600728c */ /* 0x000fc6000bf05270 */
[----:B---3--:R-:W-:-:S08]  /*19e0*/  DFMA R18, R18, R16, R8 ;  /* 0x000000101212722b */ /* 0x008fd00000000008 */
[----:B----4-:R-:W-:Y:S01]  /*19f0*/  DFMA R18, R22, R12, R18 ;  /* 0x0000000c1612722b */ /* 0x010fe20000000012 */
[----:B------:R-:W-:Y:S10]  /*1a00*/  BRA.U UP0, `(.L_x_34) ;  /* 0xfffffffd005c7547 */ /* 0x000ff4000b83ffff */
[----:B------:R-:W-:-:S05]  /*1a10*/  UMOV UR6, UR7 ;  /* 0x0000000700067c82 */ /* 0x000fca0008000000 */
.L_x_33:
        /* <DEDUP_REMOVED lines=13> */
[----:B--2---:R-:W-:-:S05]  /*1af0*/  IMAD.WIDE R8, R13, 0x8, R8 ;  /* 0x000000080d087825 */ /* 0x004fca00078e0208 */
[----:B------:R-:W3:Y:S01]  /*1b00*/  LDG.E.64 R14, desc[UR10][R8.64] ;  /* 0x0000000a080e7981 */ /* 0x000ee2000c1e1b00 */
[----:B------:R-:W-:-:S05]  /*1b10*/  IMAD.WIDE R20, R27, 0x8, R8 ;  /* 0x000000081b147825 */ /* 0x000fca00078e0208 */
[----:B------:R-:W2:Y:S01]  /*1b20*/  LDG.E.64 R12, desc[UR10][R20.64] ;  /* 0x0000000a140c7981 */ /* 0x000ea2000c1e1b00 */
[----:B------:R-:W-:-:S03]  /*1b30*/  IMAD.WIDE R22, R27, 0x8, R20 ;  /* 0x000000081b167825 */ /* 0x000fc600078e0214 */
[----:B------:R-:W2:Y:S01]  /*1b40*/  LDG.E.64 R8, desc[UR10][R10.64+0x8] ;  /* 0x0000080a0a087981 */ /* 0x000ea2000c1e1b00 */
[----:B------:R-:W-:-:S03]  /*1b50*/  IMAD.WIDE R28, R27, 0x8, R22 ;  /* 0x000000081b1c7825 */ /* 0x000fc600078e0216 */
[----:B------:R-:W4:Y:S04]  /*1b60*/  LDG.E.64 R20, desc[UR10][R10.64+0x18] ;  /* 0x0000180a0a147981 */ /* 0x000f28000c1e1b00 */
[----:B------:R-:W4:Y:S01]  /*1b70*/  LDG.E.64 R28, desc[UR10][R28.64] ;  /* 0x0000000a1c1c7981 */ /* 0x000f22000c1e1b00 */
[----:B---3--:R-:W-:-:S03]  /*1b80*/  DFMA R18, R14, R16, R18 ;  /* 0x000000100e12722b */ /* 0x008fc60000000012 */
[----:B------:R-:W3:Y:S04]  /*1b90*/  LDG.E.64 R14, desc[UR10][R10.64+0x10] ;  /* 0x0000100a0a0e7981 */ /* 0x000ee8000c1e1b00 */
[----:B------:R-:W3:Y:S01]  /*1ba0*/  LDG.E.64 R16, desc[UR10][R22.64] ;  /* 0x0000000a16107981 */ /* 0x000ee2000c1e1b00 */
[----:B--2---:R-:W-:Y:S01]  /*1bb0*/  DFMA R8, R12, R8, R18 ;  /* 0x000000080c08722b */ /* 0x004fe20000000012 */
[----:B------:R-:W-:-:S07]  /*1bc0*/  UIADD3 UR6, UPT, UPT, UR6, 0x4, URZ ;  /* 0x0000000406067890 */ /* 0x000fce000fffe0ff */
[----:B---3--:R-:W-:-:S08]  /*1bd0*/  DFMA R8, R16, R14, R8 ;  /* 0x0000000e1008722b */ /* 0x008fd00000000008 */
[----:B----4-:R-:W-:-:S11]  /*1be0*/  DFMA R18, R28, R20, R8 ;  /* 0x000000141c12722b */ /* 0x010fd60000000008 */
.L_x_36:
[----:B------:R-:W-:Y:S05]  /*1bf0*/  BRA.U !UP1, `(.L_x_35) ;  /* 0x0000000109987547 */ /* 0x000fea000b800000 */
[----:B------:R-:W-:Y:S01]  /*1c00*/  UISETP.NE.AND UP1, UPT, UR9, 0x1, UPT ;  /* 0x000000010900788c */ /* 0x000fe2000bf25270 */
[----:B------:R-:W-:Y:S01]  /*1c10*/  HFMA2 R11, -RZ, RZ, 0, 4.76837158203125e-07 ;  /* 0x00000008ff0b7431 */ /* 0x000fe200000001ff */
[----:B------:R-:W-:Y:S01]  /*1c20*/  ULOP3.LUT UP0, URZ, UR12, 0x1, URZ, 0xc0, !UPT ;  /* 0x000000010cff7892 */ /* 0x000fe2000f80c0ff */
[----:B------:R-:W-:Y:S02]  /*1c30*/  MOV R9, UR6 ;  /* 0x0000000600097c02 */ /* 0x000fe40008000f00 */
[----:B------:R-:W-:Y:S02]  /*1c40*/  MOV R29, 0x8 ;  /* 0x00000008001d7802 */ /* 0x000fe40000000f00 */
[----:B------:R-:W-:Y:S02]  /*1c50*/  PLOP3.LUT P0, PT, PT, PT, UP1, 0x80, 0x8 ;  /* 0x000000000008781c */ /* 0x000fe40003f0f018 */
[----:B------:R-:W-:Y:S02]  /*1c60*/  PLOP3.LUT P1, PT, PT, PT, UP0, 0x80, 0x8 ;  /* 0x000000000008781c */ /* 0x000fe40003f2f008 */
[----:B------:R-:W0:Y:S01]  /*1c70*/  @UP1 LDCU UR12, c[0x0][0x388] ;  /* 0x00007100ff0c17ac */ /* 0x000e220008000800 */
[----:B------:R-:W1:Y:S01]  /*1c80*/  @UP1 LDCU.64 UR14, c[0x0][0x380] ;  /* 0x00007000ff0e17ac */ /* 0x000e620008000a00 */
[----:B------:R-:W2:Y:S07]  /*1c90*/  @UP1 LDCU.64 UR16, c[0x0][0x390] ;  /* 0x00007200ff1017ac */ /* 0x000eae0008000a00 */
[----:B------:R-:W-:Y:S01]  /*1ca0*/  @P0 IADD3 R8, PT, PT, R25, UR6, RZ ;  /* 0x0000000619080c10 */ /* 0x000fe2000fffe0ff */
[----:B------:R-:W3:Y:S01]  /*1cb0*/  @UP0 LDCU UR13, c[0x0][0x388] ;  /* 0x00007100ff0d07ac */ /* 0x000ee20008000800 */
[----:B------:R-:W4:Y:S01]  /*1cc0*/  @UP0 LDCU.64 UR18, c[0x0][0x380] ;  /* 0x00007000ff1207ac */ /* 0x000f220008000a00 */
[----:B0-----:R-:W-:Y:S01]  /*1cd0*/  @P0 IMAD R28, R9, UR12, R26 ;  /* 0x0000000c091c0c24 */ /* 0x001fe2000f8e021a */
[----:B------:R-:W-:Y:S01]  /*1ce0*/  MOV R13, UR12 ;  /* 0x0000000c000d7c02 */ /* 0x000fe20008000f00 */
[----:B------:R-:W0:Y:S02]  /*1cf0*/  @UP0 LDCU.64 UR20, c[0x0][0x390] ;  /* 0x00007200ff1407ac */ /* 0x000e240008000a00 */
[----:B-1----:R-:W-:Y:S01]  /*1d00*/  @P0 IMAD.WIDE R28, R28, R29, UR14 ;  /* 0x0000000e1c1c0e25 */ /* 0x002fe2000f8e021d */
[----:B------:R-:W-:-:S03]  /*1d10*/  @UP1 UIADD3 UR6, UPT, UPT, UR6, 0x2, URZ ;  /* 0x0000000206061890 */ /* 0x000fc6000fffe0ff */
[----:B--2---:R-:W-:Y:S01]  /*1d20*/  @P0 IMAD.WIDE R8, R8, R11, UR16 ;  /* 0x0000001008080e25 */ /* 0x004fe2000f8e020b */
[----:B------:R-:W2:Y:S01]  /*1d30*/  @P0 LDG.E.64 R14, desc[UR10][R28.64] ;  /* 0x0000000a1c0e0981 */ /* 0x000ea2000c1e1b00 */
[----:B---3--:R-:W-:-:S03]  /*1d40*/  MOV R17, UR13 ;  /* 0x0000000d00117c02 */ /* 0x008fc60008000f00 */
[----:B------:R-:W2:Y:S01]  /*1d50*/  @P0 LDG.E.64 R10, desc[UR10][R8.64] ;  /* 0x0000000a080a0981 */ /* 0x000ea2000c1e1b00 */
[----:B------:R-:W-:Y:S01]  /*1d60*/  @P0 IMAD.WIDE R12, R13, 0x8, R28 ;  /* 0x000000080d0c0825 */ /* 0x000fe200078e021c */
[----:B------:R-:W-:Y:S02]  /*1d70*/  @P1 IADD3 R27, PT, PT, R25, UR6, RZ ;  /* 0x00000006191b1c10 */ /* 0x000fe4000fffe0ff */
[----:B----4-:R-:W-:Y:S01]  /*1d80*/  MOV R20, UR18 ;  /* 0x0000001200147c02 */ /* 0x010fe20008000f00 */
[----:B------:R-:W-:Y:S01]  /*1d90*/  @P1 IMAD R26, R17, UR6, R26 ;  /* 0x00000006111a1c24 */ /* 0x000fe2000f8e021a */
[----:B------:R-:W-:Y:S01]  /*1da0*/  MOV R21, UR19 ;  /* 0x0000001300157c02 */ /* 0x000fe20008000f00 */
[----:B------:R-:W3:Y:S01]  /*1db0*/  @P0 LDG.E.64 R22, desc[UR10][R8.64+0x8] ;  /* 0x0000080a08160981 */ /* 0x000ee2000c1e1b00 */
[----:B0-----:R-:W-:Y:S02]  /*1dc0*/  MOV R16, UR20 ;  /* 0x0000001400107c02 */ /* 0x001fe40008000f00 */
[----:B------:R-:W-:Y:S01]  /*1dd0*/  MOV R17, UR21 ;  /* 0x0000001500117c02 */ /* 0x000fe20008000f00 */
[----:B------:R-:W3:Y:S01]  /*1de0*/  @P0 LDG.E.64 R12, desc[UR10][R12.64] ;  /* 0x0000000a0c0c0981 */ /* 0x000ee2000c1e1b00 */
[----:B------:R-:W-:-:S04]  /*1df0*/  @P1 IMAD.WIDE R20, R26, 0x8, R20 ;  /* 0x000000081a141825 */ /* 0x000fc800078e0214 */
[----:B------:R-:W-:Y:S02]  /*1e00*/  @P1 IMAD.WIDE R16, R27, 0x8, R16 ;  /* 0x000000081b101825 */ /* 0x000fe400078e0210 */
[----:B------:R-:W4:Y:S04]  /*1e10*/  @P1 LDG.E.64 R20, desc[UR10][R20.64] ;  /* 0x0000000a14141981 */ /* 0x000f28000c1e1b00 */
[----:B------:R-:W4:Y:S01]  /*1e20*/  @P1 LDG.E.64 R16, desc[UR10][R16.64] ;  /* 0x0000000a10101981 */ /* 0x000f22000c1e1b00 */
[----:B--2---:R-:W-:-:S08]  /*1e30*/  @P0 DFMA R10, R14, R10, R18 ;  /* 0x0000000a0e0a022b */ /* 0x004fd00000000012 */
[----:B---3--:R-:W-:-:S08]  /*1e40*/  @P0 DFMA R18, R12, R22, R10 ;  /* 0x000000160c12022b */ /* 0x008fd0000000000a */
[----:B----4-:R-:W-:-:S11]  /*1e50*/  @P1 DFMA R18, R20, R16, R18 ;  /* 0x000000101412122b */ /* 0x010fd60000000012 */
.L_x_35:
[----:B------:R-:W0:Y:S01]  /*1e60*/  LDC.64 R8, c[0x0][0x3a0] ;  /* 0x0000e800ff087b82 */ /* 0x000e220000000a00 */
[----:B------:R-:W-:Y:S01]  /*1e70*/  IMAD R11, R2, UR4, R3 ;  /* 0x00000004020b7c24 */ /* 0x000fe2000f8e0203 */
[----:B------:R-:W1:Y:S03]  /*1e80*/  LDCU UR6, c[0x0][0x388] ;  /* 0x00007100ff0677ac */ /* 0x000e660008000800 */
[----:B------:R-:W-:Y:S01]  /*1e90*/  IMAD R11, R6, UR5, R11 ;  /* 0x00000005060b7c24 */ /* 0x000fe2000f8e020b */
[----:B------:R-:W-:-:S04]  /*1ea0*/  UIADD3 UR5, UPT, UPT, UR5, 0x1, URZ ;  /* 0x0000000105057890 */ /* 0x000fc8000fffe0ff */
[----:B-1----:R-:W-:Y:S01]  /*1eb0*/  UISETP.NE.AND UP0, UPT, UR5, UR6, UPT ;  /* 0x000000060500728c */ /* 0x002fe2000bf05270 */
[----:B0-----:R-:W-:-:S05]  /*1ec0*/  IMAD.WIDE R8, R11, 0x8, R8 ;  /* 0x000000080b087825 */ /* 0x001fca00078e0208 */
[----:B------:R0:W-:Y:S03]  /*1ed0*/  STG.E.64 desc[UR10][R8.64], R18 ;  /* 0x0000001208007986 */ /* 0x0001e6000c101b0a */
[----:B------:R-:W-:Y:S05]  /*1ee0*/  BRA.U UP0, `(.L_x_37) ;  /* 0xfffffff900007547 */ /* 0x000fea000b83ffff */
[----:B0-----:R-:W0:Y:S01]  /*1ef0*/  LDC R8, c[0x0][0x3ac] ;  /* 0x0000eb00ff087b82 */ /* 0x001e220000000800 */
[----:B------:R-:W-:-:S06]  /*1f00*/  UIADD3 UR4, UPT, UPT, UR4, 0x1, URZ ;  /* 0x0000000104047890 */ /* 0x000fcc000fffe0ff */
[----:B0-----:R-:W-:-:S13]  /*1f10*/  ISETP.NE.AND P0, PT, R8, UR4, PT ;  /* 0x0000000408007c0c */ /* 0x001fda000bf05270 */
[----:B------:R-:W-:Y:S05]  /*1f20*/  @!P0 EXIT ;  /* 0x000000000000894d */ /* 0x000fea0003800000 */
[----:B------:R-:W-:Y:S05]  /*1f30*/  BRA `(.L_x_38) ;  /* 0xfffffff400e47947 */ /* 0x000fea000383ffff */
.L_x_32:
[C---:B------:R-:W-:Y:S01]  /*1f40*/  LOP3.LUT R24, R9.reuse, 0x7, RZ, 0xc0, !PT ;  /* 0x0000000709187812 */ /* 0x040fe200078ec0ff */
[----:B------:R-:W-:Y:S01]  /*1f50*/  UMOV UR4, URZ ;  /* 0x000000ff00047c82 */ /* 0x000fe20008000000 */
[C---:B------:R-:W-:Y:S02]  /*1f60*/  IADD3 R0, PT, PT, R9.reuse, -0x1, RZ ;  /* 0xffffffff09007810 */ /* 0x040fe40007ffe0ff */
[----:B------:R-:W-:Y:S02]  /*1f70*/  IADD3 R4, PT, PT, R24, -0x1, RZ ;  /* 0xffffffff18047810 */ /* 0x000fe40007ffe0ff */
[----:B------:R-:W-:Y:S02]  /*1f80*/  ISETP.GE.U32.AND P1, PT, R0, 0x7, PT ;  /* 0x000000070000780c */ /* 0x000fe40003f26070 */
[----:B------:R-:W-:Y:S02]  /*1f90*/  ISETP.GE.U32.AND P0, PT, R4, 0x3, PT ;  /* 0x000000030400780c */ /* 0x000fe40003f06070 */
[----:B------:R-:W-:-:S02]  /*1fa0*/  LOP3.LUT R25, R9, 0x3, RZ, 0xc0, !PT ;  /* 0x0000000309197812 */ /* 0x000fc400078ec0ff */
[----:B------:R-:W-:-:S09]  /*1fb0*/  LOP3.LUT R0, R9, 0x7ffffff8, RZ, 0xc0, !PT ;  /* 0x7ffffff809007812 */ /* 0x000fd200078ec0ff */
.L_x_44:
[----:B0-----:R-:W0:Y:S01]  /*1fc0*/  LDCU UR5, c[0x0][0x3ac] ;  /* 0x00007580ff0577ac */ /* 0x001e220008000800 */
[----:B------:R-:W-:Y:S02]  /*1fd0*/  IMAD R7, R2, UR4, R3 ;  /* 0x0000000402077c24 */ /* 0x000fe4000f8e0203 */
[----:B------:R-:W-:Y:S01]  /*1fe0*/  HFMA2 R14, -RZ, RZ, 0, 0 ;  /* 0x00000000ff0e7431 */ /* 0x000fe200000001ff */
[----:B------:R-:W-:-:S04]  /*1ff0*/  UIADD3 UR4, UPT, UPT, UR4, 0x1, URZ ;  /* 0x0000000104047890 */ /* 0x000fc8000fffe0ff */
[----:B0-----:R-:W-:Y:S01]  /*2000*/  UISETP.NE.AND UP0, UPT, UR4, UR5, UPT ;  /* 0x000000050400728c */ /* 0x001fe2000bf05270 */
[----:B-1----:R-:W-:Y:S10]  /*2010*/  @!P1 BRA `(.L_x_39) ;  /* 0x00000000005c9947 */ /* 0x002ff40003800000 */
[----:B------:R-:W0:Y:S01]  /*2020*/  LDC.64 R4, c[0x0][0x3a0] ;  /* 0x0000e800ff047b82 */ /* 0x000e220000000a00 */
[----:B------:R-:W-:-:S05]  /*2030*/  UMOV UR5, URZ ;  /* 0x000000ff00057c82 */ /* 0x000fca0008000000 */
.L_x_40:
        /* <DEDUP_REMOVED lines=20> */
[----:B-1----:R-:W-:-:S07]  /*2180*/  MOV R14, R0 ;  /* 0x00000000000e7202 */ /* 0x002fce0000000f00 */
.L_x_39:
[----:B------:R-:W-:-:S13]  /*2190*/  ISETP.NE.AND P2, PT, R24, RZ, PT ;  /* 0x000000ff1800720c */ /* 0x000fda0003f45270 */
[----:B------:R-:W-:Y:S05]  /*21a0*/  @!P2 BRA `(.L_x_41) ;  /* 0x000000000074a947 */ /* 0x000fea0003800000 */
[----:B------:R-:W-:Y:S01]  /*21b0*/  ISETP.NE.AND P2, PT, R25, RZ, PT ;  /* 0x000000ff1900720c */ /* 0x000fe20003f45270 */
[----:B------:R-:W-:-:S12]  /*21c0*/  @!P0 BRA `(.L_x_42) ;  /* 0x00000000002c8947 */ /* 0x000fd80003800000 */
        /* <DEDUP_REMOVED lines=11> */
.L_x_42:
[----:B------:R-:W-:Y:S05]  /*2280*/  @!P2 BRA `(.L_x_41) ;  /* 0x00000000003ca947 */ /* 0x000fea0003800000 */
[----:B0-----:R-:W0:Y:S01]  /*2290*/  LDC R4, c[0x0][0x388] ;  /* 0x0000e200ff047b82 */ /* 0x001e220000000800 */
[----:B------:R-:W-:Y:S02]  /*22a0*/  ISETP.NE.AND P2, PT, R25, 0x1, PT ;  /* 0x000000011900780c */ /* 0x000fe40003f45270 */
[----:B0-----:R-:W-:-:S13]  /*22b0*/  LOP3.LUT P3, RZ, R4, 0x1, RZ, 0xc0, !PT ;  /* 0x0000000104ff7812 */ /* 0x001fda000786c0ff */
[----:B------:R-:W0:Y:S01]  /*22c0*/  @P3 LDC.64 R10, c[0x0][0x3a0] ;  /* 0x0000e800ff0a3b82 */ /* 0x000e220000000a00 */
[----:B------:R-:W-:Y:S05]  /*22d0*/  @!P2 BRA `(.L_x_43) ;  /* 0x00000000001ca947 */ /* 0x000fea0003800000 */
[----:B------:R-:W1:Y:S01]  /*22e0*/  LDC.64 R4, c[0x0][0x3a0] ;  /* 0x0000e800ff047b82 */ /* 0x000e620000000a00 */
[C---:B------:R-:W-:Y:S01]  /*22f0*/  IMAD R9, R14.reuse, R6, R7 ;  /* 0x000000060e097224 */ /* 0x040fe200078e0207 */
[----:B------:R-:W-:-:S03]  /*2300*/  IADD3 R14, PT, PT, R14, 0x2, RZ ;  /* 0x000000020e0e7810 */ /* 0x000fc60007ffe0ff */
[----:B-1----:R-:W-:-:S05]  /*2310*/  IMAD.WIDE R4, R9, 0x8, R4 ;  /* 0x0000000809047825 */ /* 0x002fca00078e0204 */
[----:B------:R1:W-:Y:S01]  /*2320*/  STG.E.64 desc[UR10][R4.64], RZ ;  /* 0x000000ff04007986 */ /* 0x0003e2000c101b0a */
[----:B------:R-:W-:-:S05]  /*2330*/  IMAD.WIDE R8, R6, 0x8, R4 ;  /* 0x0000000806087825 */ /* 0x000fca00078e0204 */
[----:B------:R1:W-:Y:S02]  /*2340*/  STG.E.64 desc[UR10][R8.64], RZ ;  /* 0x000000ff08007986 */ /* 0x0003e4000c101b0a */
.L_x_43:
[----:B-1----:R-:W-:-:S04]  /*2350*/  @P3 IMAD R5, R14, R6, R7 ;  /* 0x000000060e053224 */ /* 0x002fc800078e0207 */
[----:B0-----:R-:W-:-:S05]  /*2360*/  @P3 IMAD.WIDE R4, R5, 0x8, R10 ;  /* 0x0000000805043825 */ /* 0x001fca00078e020a */
[----:B------:R1:W-:Y:S02]  /*2370*/  @P3 STG.E.64 desc[UR10][R4.64], RZ ;  /* 0x000000ff04003986 */ /* 0x0003e4000c101b0a */
.L_x_41:
[----:B------:R-:W-:Y:S05]  /*2380*/  BRA.U UP0, `(.L_x_44) ;  /* 0xfffffffd000c7547 */ /* 0x000fea000b83ffff */
[----:B------:R-:W-:Y:S05]  /*2390*/  EXIT ;  /* 0x000000000000794d */ /* 0x000fea0003800000 */
.L_x_45:
        /* <DEDUP_REMOVED lines=14> */
.L_x_48:


//--------------------- .nv.shared._Z10mxm_sharedPdiS_iS_i --------------------------
	.section	.nv.shared._Z10mxm_sharedPdiS_iS_i,"aw",@nobits
	.sectionflags	@""
	.align	8
.nv.shared._Z10mxm_sharedPdiS_iS_i:
	.zero		5120


//--------------------- .nv.shared.reserved.0     --------------------------
	.section	.nv.shared.reserved.0,"aw",@nobits
	.weak		__nv_reservedSMEM_offset_0_alias
	.size		__nv_reservedSMEM_offset_0_alias, 0, 64
	.other		__nv_reservedSMEM_offset_0_alias,@"STO_CUDA_RESERVED_SHARED STV_DEFAULT"
__nv_reservedSMEM_offset_0_alias:
	.zero		0
	.zero		64


//--------------------- .nv.constant0._Z10mxm_sharedPdiS_iS_i --------------------------
	.section	.nv.constant0._Z10mxm_sharedPdiS_iS_i,"a",@progbits
	.sectionflags	@""
	.align	4
.nv.constant0._Z10mxm_sharedPdiS_iS_i:
	.zero		940


//--------------------- .nv.constant0._Z6mxm_1dPdiS_iS_i --------------------------
	.section	.nv.constant0._Z6mxm_1dPdiS_iS_i,"a",@progbits
	.sectionflags	@""
	.align	4
.nv.constant0._Z6mxm_1dPdiS_iS_i:
	.zero		940


//--------------------- .nv.constant0._Z11mxm_vanillaPdiS_iS_iii --------------------------
	.section	.nv.constant0._Z11mxm_vanillaPdiS_iS_iii,"a",@progbits
	.sectionflags	@""
	.align	4
.nv.constant0._Z11mxm_vanillaPdiS_iS_iii:
	.zero		948


//--------------------- SYMBOLS --------------------------

	.type		.nv.reservedSmem.offset0,@object
	.size		.nv.reservedSmem.offset0,0x4
	.type		.nv.reservedSmem.cap,@object
	.size		.nv.reservedSmem.cap,0x4
